def matmul_kernel(
    a_ptr,
    b_ptr,
    c_ptr,
    M,
    N,
    K,
    stride_am,
    stride_ak,
    stride_bk,
    stride_bn,
    stride_cm,
    stride_cn,
    BLOCK_M: tl.constexpr,
    BLOCK_N: tl.constexpr,
    BLOCK_K: tl.constexpr,
    GROUP_M: tl.constexpr,
):
    pid = tl.program_id(axis=0)
    num_pid_m = tl.cdiv(M, BLOCK_M)
    num_pid_n = tl.cdiv(N, BLOCK_N)
    num_pid_in_group = GROUP_M * num_pid_n
    group_id = pid // num_pid_in_group
    first_pid_m = group_id * GROUP_M
    group_size_m = min(num_pid_m - first_pid_m, GROUP_M)
    pid_m = first_pid_m + ((pid % num_pid_in_group) % group_size_m)
    pid_n = (pid % num_pid_in_group) // group_size_m

    offs_am = (pid_m * BLOCK_M + tl.arange(0, BLOCK_M)) % M
    offs_bn = (pid_n * BLOCK_N + tl.arange(0, BLOCK_N)) % N
    offs_k = tl.arange(0, BLOCK_K)
    a_ptrs = a_ptr + offs_am[:, None] * stride_am + offs_k[None, :] * stride_ak
    b_ptrs = b_ptr + offs_k[:, None] * stride_bk + offs_bn[None, :] * stride_bn

    acc = tl.zeros((BLOCK_M, BLOCK_N), dtype=tl.float32)
    for kk in range(0, tl.cdiv(K, BLOCK_K)):
        a = tl.load(a_ptrs, mask=offs_k[None, :] < K - kk * BLOCK_K, other=0.0)
        b = tl.load(b_ptrs, mask=offs_k[:, None] < K - kk * BLOCK_K, other=0.0)
        acc = tl.dot(a, b, acc)
        a_ptrs += BLOCK_K * stride_ak
        b_ptrs += BLOCK_K * stride_bk

    c = acc.to(c_ptr.dtype.element_ty)
    offs_cm = pid_m * BLOCK_M + tl.arange(0, BLOCK_M)
    offs_cn = pid_n * BLOCK_N + tl.arange(0, BLOCK_N)
    c_ptrs = c_ptr + offs_cm[:, None] * stride_cm + offs_cn[None, :] * stride_cn
    mask = (offs_cm[:, None] < M) & (offs_cn[None, :] < N)
    tl.store(c_ptrs, c, mask=mask)

# config = {"BLOCK_K": 16, "BLOCK_M": 16, "BLOCK_N": 128, "GROUP_M": 8, "arch": "sm_100", "dtype": "fp16", "num_ctas": 1, "num_stages": 3, "num_warps": 4}
# arch = sm_100


// ===== COMPILED SASS (sm_100a) =====

	.target	sm_100a

	.elftype	@"ET_EXEC"


//--------------------- .note.nv.tkinfo           --------------------------
	.section	.note.nv.tkinfo,"",@"SHT_NOTE"
	.sectionflags	@"SHF_NOTE_NV_TKINFO"
	.tkinfo
        /*0018*/ 	.word	0x00000081
        /*0030*/ 	.string	""
        /*0030*/ 	.string	"ptxas-blackwell"
        /*0030*/ 	.string	"Cuda compilation tools, release 12.9, V12.9.86"
        /*0030*/ 	.string	"Build cuda_12.9.r12.9/compiler.36037853_0"
        /*0030*/ 	.string	"-v  -suppress-debug-info  -lineinfo  -arch sm_100a "



//--------------------- .note.nv.cuver            --------------------------
	.section	.note.nv.cuver,"",@"SHT_NOTE"
	.sectionflags	@"SHF_NOTE_NV_CUVER"
        /*0018*/ 	.short	0x0001
        /*001a*/ 	.short	0x0064
        /*001c*/ 	.short	0x0001
        /*001e*/ 	.short	0x0000
        /*0020*/ 	.short	0x0001
        /*0022*/ 	.short	0x0000


//--------------------- .nv.info                  --------------------------
	.section	.nv.info,"",@"SHT_CUDA_INFO"
	.align	4


	//----- nvinfo : EIATTR_REGCOUNT
	.align		4
        /*0000*/ 	.byte	0x04, 0x2f
        /*0002*/ 	.short	(.L_1 - .L_0)
	.align		4
.L_0:
        /*0004*/ 	.word	index@(matmul_kernel)
        /*0008*/ 	.word	0x00000060


	//----- nvinfo : EIATTR_FRAME_SIZE
	.align		4
.L_1:
        /*000c*/ 	.byte	0x04, 0x11
        /*000e*/ 	.short	(.L_3 - .L_2)
	.align		4
.L_2:
        /*0010*/ 	.word	index@(matmul_kernel)
        /*0014*/ 	.word	0x00000000


	//----- nvinfo : EIATTR_MIN_STACK_SIZE
	.align		4
.L_3:
        /*0018*/ 	.byte	0x04, 0x12
        /*001a*/ 	.short	(.L_5 - .L_4)
	.align		4
.L_4:
        /*001c*/ 	.word	index@(matmul_kernel)
        /*0020*/ 	.word	0x00000000
.L_5:


//--------------------- .nv.info.matmul_kernel    --------------------------
	.section	.nv.info.matmul_kernel,"",@"SHT_CUDA_INFO"
	.sectionflags	@""
	.align	4


	//----- nvinfo : EIATTR_CUDA_API_VERSION
	.align		4
        /*0000*/ 	.byte	0x04, 0x37
        /*0002*/ 	.short	(.L_7 - .L_6)
.L_6:
        /*0004*/ 	.word	0x00000081


	//----- nvinfo : EIATTR_KPARAM_INFO
	.align		4
.L_7:
        /*0008*/ 	.byte	0x04, 0x17
        /*000a*/ 	.short	(.L_9 - .L_8)
.L_8:
        /*000c*/ 	.word	0x00000000
        /*0010*/ 	.short	0x000d
        /*0012*/ 	.short	0x0048
        /*0014*/ 	.byte	0x00, 0xf4, 0x21, 0x00


	//----- nvinfo : EIATTR_KPARAM_INFO
	.align		4
.L_9:
        /*0018*/ 	.byte	0x04, 0x17
        /*001a*/ 	.short	(.L_11 - .L_10)
.L_10:
        /*001c*/ 	.word	0x00000000
        /*0020*/ 	.short	0x000c
        /*0022*/ 	.short	0x0040
        /*0024*/ 	.byte	0x00, 0xf4, 0x21, 0x00


	//----- nvinfo : EIATTR_KPARAM_INFO
	.align		4
.L_11:
        /*0028*/ 	.byte	0x04, 0x17
        /*002a*/ 	.short	(.L_13 - .L_12)
.L_12:
        /*002c*/ 	.word	0x00000000
        /*0030*/ 	.short	0x000b
        /*0032*/ 	.short	0x0038
        /*0034*/ 	.byte	0x00, 0xf0, 0x11, 0x00


	//----- nvinfo : EIATTR_KPARAM_INFO
	.align		4
.L_13:
        /*0038*/ 	.byte	0x04, 0x17
        /*003a*/ 	.short	(.L_15 - .L_14)
.L_14:
        /*003c*/ 	.word	0x00000000
        /*0040*/ 	.short	0x000a
        /*0042*/ 	.short	0x0034
        /*0044*/ 	.byte	0x00, 0xf0, 0x11, 0x00


	//----- nvinfo : EIATTR_KPARAM_INFO
	.align		4
.L_15:
        /*0048*/ 	.byte	0x04, 0x17
        /*004a*/ 	.short	(.L_17 - .L_16)
.L_16:
        /*004c*/ 	.word	0x00000000
        /*0050*/ 	.short	0x0009
        /*0052*/ 	.short	0x0030
        /*0054*/ 	.byte	0x00, 0xf0, 0x11, 0x00


	//----- nvinfo : EIATTR_KPARAM_INFO
	.align		4
.L_17:
        /*0058*/ 	.byte	0x04, 0x17
        /*005a*/ 	.short	(.L_19 - .L_18)
.L_18:
        /*005c*/ 	.word	0x00000000
        /*0060*/ 	.short	0x0008
        /*0062*/ 	.short	0x002c
        /*0064*/ 	.byte	0x00, 0xf0, 0x11, 0x00


	//----- nvinfo : EIATTR_KPARAM_INFO
	.align		4
.L_19:
        /*0068*/ 	.byte	0x04, 0x17
        /*006a*/ 	.short	(.L_21 - .L_20)
.L_20:
        /*006c*/ 	.word	0x00000000
        /*0070*/ 	.short	0x0007
        /*0072*/ 	.short	0x0028
        /*0074*/ 	.byte	0x00, 0xf0, 0x11, 0x00


	//----- nvinfo : EIATTR_KPARAM_INFO
	.align		4
.L_21:
        /*0078*/ 	.byte	0x04, 0x17
        /*007a*/ 	.short	(.L_23 - .L_22)
.L_22:
        /*007c*/ 	.word	0x00000000
        /*0080*/ 	.short	0x0006
        /*0082*/ 	.short	0x0024
        /*0084*/ 	.byte	0x00, 0xf0, 0x11, 0x00


	//----- nvinfo : EIATTR_KPARAM_INFO
	.align		4
.L_23:
        /*0088*/ 	.byte	0x04, 0x17
        /*008a*/ 	.short	(.L_25 - .L_24)
.L_24:
        /*008c*/ 	.word	0x00000000
        /*0090*/ 	.short	0x0005
        /*0092*/ 	.short	0x0020
        /*0094*/ 	.byte	0x00, 0xf0, 0x11, 0x00


	//----- nvinfo : EIATTR_KPARAM_INFO
	.align		4
.L_25:
        /*0098*/ 	.byte	0x04, 0x17
        /*009a*/ 	.short	(.L_27 - .L_26)
.L_26:
        /*009c*/ 	.word	0x00000000
        /*00a0*/ 	.short	0x0004
        /*00a2*/ 	.short	0x001c
        /*00a4*/ 	.byte	0x00, 0xf0, 0x11, 0x00


	//----- nvinfo : EIATTR_KPARAM_INFO
	.align		4
.L_27:
        /*00a8*/ 	.byte	0x04, 0x17
        /*00aa*/ 	.short	(.L_29 - .L_28)
.L_28:
        /*00ac*/ 	.word	0x00000000
        /*00b0*/ 	.short	0x0003
        /*00b2*/ 	.short	0x0018
        /*00b4*/ 	.byte	0x00, 0xf0, 0x11, 0x00


	//----- nvinfo : EIATTR_KPARAM_INFO
	.align		4
.L_29:
        /*00b8*/ 	.byte	0x04, 0x17
        /*00ba*/ 	.short	(.L_31 - .L_30)
.L_30:
        /*00bc*/ 	.word	0x00000000
        /*00c0*/ 	.short	0x0002
        /*00c2*/ 	.short	0x0010
        /*00c4*/ 	.byte	0x00, 0xf4, 0x21, 0x00


	//----- nvinfo : EIATTR_KPARAM_INFO
	.align		4
.L_31:
        /*00c8*/ 	.byte	0x04, 0x17
        /*00ca*/ 	.short	(.L_33 - .L_32)
.L_32:
        /*00cc*/ 	.word	0x00000000
        /*00d0*/ 	.short	0x0001
        /*00d2*/ 	.short	0x0008
        /*00d4*/ 	.byte	0x00, 0xf4, 0x21, 0x00


	//----- nvinfo : EIATTR_KPARAM_INFO
	.align		4
.L_33:
        /*00d8*/ 	.byte	0x04, 0x17
        /*00da*/ 	.short	(.L_35 - .L_34)
.L_34:
        /*00dc*/ 	.word	0x00000000
        /*00e0*/ 	.short	0x0000
        /*00e2*/ 	.short	0x0000
        /*00e4*/ 	.byte	0x00, 0xf4, 0x21, 0x00


	//----- nvinfo : EIATTR_SPARSE_MMA_MASK
	.align		4
.L_35:
        /*00e8*/ 	.byte	0x03, 0x50
        /*00ea*/ 	.short	0x0000


	//----- nvinfo : EIATTR_MAXREG_COUNT
	.align		4
        /*00ec*/ 	.byte	0x03, 0x1b
        /*00ee*/ 	.short	0x00ff


	//----- nvinfo : EIATTR_NUM_BARRIERS
	.align		4
        /*00f0*/ 	.byte	0x02, 0x4c
        /*00f2*/ 	.byte	0x01
	.zero		1


	//----- nvinfo : EIATTR_VRC_CTA_INIT_COUNT
	.align		4
        /*00f4*/ 	.byte	0x02, 0x4a
	.zero		1
	.zero		1


	//----- nvinfo : EIATTR_EXIT_INSTR_OFFSETS
	.align		4
        /*00f8*/ 	.byte	0x04, 0x1c
        /*00fa*/ 	.short	(.L_37 - .L_36)


	//   ....[0]....
.L_36:
        /*00fc*/ 	.word	0x000028d0


	//   ....[1]....
        /*0100*/ 	.word	0x00002900


	//----- nvinfo : EIATTR_REQNTID
	.align		4
.L_37:
        /*0104*/ 	.byte	0x04, 0x10
        /*0106*/ 	.short	(.L_39 - .L_38)
.L_38:
        /*0108*/ 	.word	0x00000080
        /*010c*/ 	.word	0x00000001
        /*0110*/ 	.word	0x00000001


	//----- nvinfo : EIATTR_CBANK_PARAM_SIZE
	.align		4
.L_39:
        /*0114*/ 	.byte	0x03, 0x19
        /*0116*/ 	.short	0x0050


	//----- nvinfo : EIATTR_PARAM_CBANK
	.align		4
        /*0118*/ 	.byte	0x04, 0x0a
        /*011a*/ 	.short	(.L_41 - .L_40)
	.align		4
.L_40:
        /*011c*/ 	.word	index@(.nv.constant0.matmul_kernel)
        /*0120*/ 	.short	0x0380
        /*0122*/ 	.short	0x0050


	//----- nvinfo : EIATTR_SW_WAR
	.align		4
.L_41:
        /*0124*/ 	.byte	0x04, 0x36
        /*0126*/ 	.short	(.L_43 - .L_42)
.L_42:
        /*0128*/ 	.word	0x00000008
.L_43:


//--------------------- .nv.compat                --------------------------
	.section	.nv.compat,"",@"SHT_CUDA_COMPAT_INFO"
	.align	4
        /*0000*/ 	.byte	0x02, 0x02, 0x01, 0x00, 0x02, 0x05, 0x05, 0x00, 0x02, 0x03, 0x00, 0x00, 0x02, 0x06, 0x01, 0x00


//--------------------- .nv.callgraph             --------------------------
	.section	.nv.callgraph,"",@"SHT_CUDA_CALLGRAPH"
	.align	4
	.sectionentsize	8
	.align		4
        /*0000*/ 	.word	0x00000000
	.align		4
        /*0004*/ 	.word	0xffffffff
	.align		4
        /*0008*/ 	.word	0x00000000
	.align		4
        /*000c*/ 	.word	0xfffffffe
	.align		4
        /*0010*/ 	.word	0x00000000
	.align		4
        /*0014*/ 	.word	0xfffffffd
	.align		4
        /*0018*/ 	.word	0x00000000
	.align		4
        /*001c*/ 	.word	0xfffffffc


//--------------------- .text.matmul_kernel       --------------------------
	.section	.text.matmul_kernel,"ax",@progbits
	.align	128
        .global         matmul_kernel
        .type           matmul_kernel,@function
        .size           matmul_kernel,(.L_x_4 - matmul_kernel)
        .other          matmul_kernel,@"STO_CUDA_ENTRY STV_DEFAULT"
matmul_kernel:
.text.matmul_kernel:
[----:B------:R-:W0:Y:S08]  /*0000*/  LDC R1, c[0x0][0x37c] ;  /* 0x0000df00ff017b82 */ /* 0x000e300000000800 */
[----:B------:R-:W1:Y:S01]  /*0010*/  LDC.64 R40, c[0x0][0x398] ;  /* 0x0000e600ff287b82 */ /* 0x000e620000000a00 */
[----:B------:R-:W2:Y:S01]  /*0020*/  S2R R5, SR_CTAID.X ;  /* 0x0000000000057919 */ /* 0x000ea20000002500 */
[----:B------:R-:W3:Y:S01]  /*0030*/  LDCU UR4, c[0x0][0x3a0] ;  /* 0x00007400ff0477ac */ /* 0x000ee20008000800 */
[----:B------:R-:W-:Y:S01]  /*0040*/  UMOV UR5, 0x400 ;  /* 0x0000040000057882 */ /* 0x000fe20000000000 */
[----:B------:R-:W4:Y:S04]  /*0050*/  LDCU.64 UR8, c[0x0][0x358] ;  /* 0x00006b00ff0877ac */ /* 0x000f280008000a00 */
[----:B------:R-:W5:Y:S01]  /*0060*/  S2UR UR6, SR_CgaCtaId ;  /* 0x00000000000679c3 */ /* 0x000f620000008800 */
[----:B------:R-:W0:Y:S01]  /*0070*/  LDCU UR7, c[0x0][0x3a0] ;  /* 0x00007400ff0777ac */ /* 0x000e220008000800 */
[----:B---3--:R-:W-:Y:S01]  /*0080*/  UIADD3 UR4, UPT, UPT, UR4, 0xf, URZ ;  /* 0x0000000f04047890 */ /* 0x008fe2000fffe0ff */
[----:B-1----:R-:W-:-:S03]  /*0090*/  VIADD R0, R41, 0x7f ;  /* 0x0000007f29007836 */ /* 0x002fc60000000000 */
[----:B------:R-:W-:Y:S02]  /*00a0*/  UISETP.GT.AND UP0, UPT, UR4, 0xf, UPT ;  /* 0x0000000f0400788c */ /* 0x000fe4000bf04270 */
[----:B------:R-:W-:Y:S01]  /*00b0*/  SHF.R.S32.HI R3, RZ, 0x1f, R0 ;  /* 0x0000001fff037819 */ /* 0x000fe20000011400 */
[----:B-----5:R-:W-:-:S03]  /*00c0*/  ULEA UR5, UR6, UR5, 0x18 ;  /* 0x0000000506057291 */ /* 0x020fc6000f8ec0ff */
[----:B------:R-:W-:Y:S02]  /*00d0*/  LEA.HI R3, R3, R0, RZ, 0x7 ;  /* 0x0000000003037211 */ /* 0x000fe400078f38ff */
[----:B--2---:R-:W-:Y:S02]  /*00e0*/  IABS R8, R5 ;  /* 0x0000000500087213 */ /* 0x004fe40000000000 */
[----:B------:R-:W-:-:S05]  /*00f0*/  SHF.R.S32.HI R3, RZ, 0x7, R3 ;  /* 0x00000007ff037819 */ /* 0x000fca0000011403 */
[----:B------:R-:W-:-:S05]  /*0100*/  IMAD.SHL.U32 R4, R3, 0x8, RZ ;  /* 0x0000000803047824 */ /* 0x000fca00078e00ff */
[-C--:B------:R-:W-:Y:S02]  /*0110*/  IABS R7, R4.reuse ;  /* 0x0000000400077213 */ /* 0x080fe40000000000 */
[----:B------:R-:W-:Y:S02]  /*0120*/  IABS R10, R4 ;  /* 0x00000004000a7213 */ /* 0x000fe40000000000 */
[----:B------:R-:W1:Y:S08]  /*0130*/  I2F.RP R0, R7 ;  /* 0x0000000700007306 */ /* 0x000e700000209400 */
[----:B-1----:R-:W1:Y:S02]  /*0140*/  MUFU.RCP R0, R0 ;  /* 0x0000000000007308 */ /* 0x002e640000001000 */
[----:B-1----:R-:W-:-:S02]  /*0150*/  VIADD R2, R0, 0xffffffe ;  /* 0x0ffffffe00027836 */ /* 0x002fc40000000000 */
[----:B------:R-:W-:-:S04]  /*0160*/  IMAD.MOV R0, RZ, RZ, -R10 ;  /* 0x000000ffff007224 */ /* 0x000fc800078e0a0a */
[----:B------:R1:W2:Y:S02]  /*0170*/  F2I.FTZ.U32.TRUNC.NTZ R3, R2 ;  /* 0x0000000200037305 */ /* 0x0002a4000021f000 */
[----:B-1----:R-:W-:Y:S02]  /*0180*/  IMAD.MOV.U32 R2, RZ, RZ, RZ ;  /* 0x000000ffff027224 */ /* 0x002fe400078e00ff */
[----:B--2---:R-:W-:-:S04]  /*0190*/  IMAD.MOV R6, RZ, RZ, -R3 ;  /* 0x000000ffff067224 */ /* 0x004fc800078e0a03 */
[----:B------:R-:W-:Y:S02]  /*01a0*/  IMAD R9, R6, R7, RZ ;  /* 0x0000000706097224 */ /* 0x000fe400078e02ff */
[----:B------:R-:W-:Y:S02]  /*01b0*/  IMAD.MOV.U32 R6, RZ, RZ, R8 ;  /* 0x000000ffff067224 */ /* 0x000fe400078e0008 */
[----:B------:R-:W-:-:S06]  /*01c0*/  IMAD.HI.U32 R3, R3, R9, R2 ;  /* 0x0000000903037227 */ /* 0x000fcc00078e0002 */
[----:B------:R-:W-:-:S04]  /*01d0*/  IMAD.HI.U32 R3, R3, R6, RZ ;  /* 0x0000000603037227 */ /* 0x000fc800078e00ff */
[----:B------:R-:W-:-:S05]  /*01e0*/  IMAD R0, R3, R0, R6 ;  /* 0x0000000003007224 */ /* 0x000fca00078e0206 */
[----:B------:R-:W-:-:S13]  /*01f0*/  ISETP.GT.U32.AND P1, PT, R7, R0, PT ;  /* 0x000000000700720c */ /* 0x000fda0003f24070 */
[----:B------:R-:W-:Y:S02]  /*0200*/  @!P1 IMAD.IADD R0, R0, 0x1, -R7 ;  /* 0x0000000100009824 */ /* 0x000fe400078e0a07 */
[----:B------:R-:W-:Y:S01]  /*0210*/  @!P1 VIADD R3, R3, 0x1 ;  /* 0x0000000103039836 */ /* 0x000fe20000000000 */
[----:B------:R-:W-:Y:S02]  /*0220*/  ISETP.NE.AND P1, PT, R4, RZ, PT ;  /* 0x000000ff0400720c */ /* 0x000fe40003f25270 */
[----:B------:R-:W-:Y:S02]  /*0230*/  ISETP.GE.U32.AND P0, PT, R0, R7, PT ;  /* 0x000000070000720c */ /* 0x000fe40003f06070 */
[----:B------:R-:W-:-:S04]  /*0240*/  LOP3.LUT R0, R5, R4, RZ, 0x3c, !PT ;  /* 0x0000000405007212 */ /* 0x000fc800078e3cff */
[----:B------:R-:W-:Y:S01]  /*0250*/  ISETP.GE.AND P2, PT, R0, RZ, PT ;  /* 0x000000ff0000720c */ /* 0x000fe20003f46270 */
[----:B------:R-:W-:-:S06]  /*0260*/  VIADD R0, R40, 0xf ;  /* 0x0000000f28007836 */ /* 0x000fcc0000000000 */
[----:B------:R-:W-:-:S04]  /*0270*/  @P0 VIADD R3, R3, 0x1 ;  /* 0x0000000103030836 */ /* 0x000fc80000000000 */
[----:B------:R-:W-:Y:S01]  /*0280*/  IMAD.MOV.U32 R2, RZ, RZ, R3 ;  /* 0x000000ffff027224 */ /* 0x000fe200078e0003 */
[----:B------:R-:W-:-:S03]  /*0290*/  SHF.R.S32.HI R3, RZ, 0x1f, R0 ;  /* 0x0000001fff037819 */ /* 0x000fc60000011400 */
[----:B------:R-:W-:Y:S01]  /*02a0*/  @!P2 IMAD.MOV R2, RZ, RZ, -R2 ;  /* 0x000000ffff02a224 */ /* 0x000fe200078e0a02 */
[----:B------:R-:W-:Y:S02]  /*02b0*/  @!P1 LOP3.LUT R2, RZ, R4, RZ, 0x33, !PT ;  /* 0x00000004ff029212 */ /* 0x000fe400078e33ff */
[----:B------:R-:W-:-:S03]  /*02c0*/  LEA.HI R3, R3, R0, RZ, 0x4 ;  /* 0x0000000003037211 */ /* 0x000fc600078f20ff */
[----:B------:R-:W-:Y:S02]  /*02d0*/  IMAD.SHL.U32 R6, R2, 0x8, RZ ;  /* 0x0000000802067824 */ /* 0x000fe400078e00ff */
[----:B------:R-:W-:-:S03]  /*02e0*/  IMAD.MOV R2, RZ, RZ, -R2 ;  /* 0x000000ffff027224 */ /* 0x000fc600078e0a02 */
[----:B------:R-:W-:Y:S01]  /*02f0*/  LEA.HI.SX32 R3, R3, -R6, 0x1c ;  /* 0x8000000603037211 */ /* 0x000fe200078fe2ff */
[----:B------:R-:W-:-:S03]  /*0300*/  IMAD R4, R4, R2, R5 ;  /* 0x0000000204047224 */ /* 0x000fc600078e0205 */
[----:B------:R-:W-:Y:S02]  /*0310*/  VIMNMX R11, PT, PT, R3, 0x8, PT ;  /* 0x00000008030b7848 */ /* 0x000fe40003fe0100 */
[----:B------:R-:W-:Y:S02]  /*0320*/  IABS R9, R4 ;  /* 0x0000000400097213 */ /* 0x000fe40000000000 */
[----:B------:R-:W-:-:S04]  /*0330*/  IABS R7, R11 ;  /* 0x0000000b00077213 */ /* 0x000fc80000000000 */
[----:B------:R-:W1:Y:S08]  /*0340*/  I2F.RP R0, R7 ;  /* 0x0000000700007306 */ /* 0x000e700000209400 */
[----:B-1----:R-:W1:Y:S02]  /*0350*/  MUFU.RCP R0, R0 ;  /* 0x0000000000007308 */ /* 0x002e640000001000 */
[----:B-1----:R-:W-:-:S06]  /*0360*/  VIADD R3, R0, 0xffffffe ;  /* 0x0ffffffe00037836 */ /* 0x002fcc0000000000 */
[----:B------:R-:W1:Y:S02]  /*0370*/  F2I.FTZ.U32.TRUNC.NTZ R3, R3 ;  /* 0x0000000300037305 */ /* 0x000e64000021f000 */
[----:B-1----:R-:W-:-:S04]  /*0380*/  IMAD.MOV R8, RZ, RZ, -R3 ;  /* 0x000000ffff087224 */ /* 0x002fc800078e0a03 */
[----:B------:R-:W-:Y:S01]  /*0390*/  IMAD.MOV.U32 R2, RZ, RZ, R8 ;  /* 0x000000ffff027224 */ /* 0x000fe200078e0008 */
[----:B------:R-:W-:-:S03]  /*03a0*/  IABS R8, R11 ;  /* 0x0000000b00087213 */ /* 0x000fc60000000000 */
[----:B------:R-:W-:Y:S02]  /*03b0*/  IMAD R5, R2, R7, RZ ;  /* 0x0000000702057224 */ /* 0x000fe400078e02ff */
[----:B------:R-:W-:Y:S02]  /*03c0*/  IMAD.MOV.U32 R2, RZ, RZ, RZ ;  /* 0x000000ffff027224 */ /* 0x000fe400078e00ff */
[----:B------:R-:W-:Y:S02]  /*03d0*/  IMAD.MOV R0, RZ, RZ, -R8 ;  /* 0x000000ffff007224 */ /* 0x000fe400078e0a08 */
[----:B------:R-:W-:Y:S01]  /*03e0*/  IMAD.HI.U32 R2, R3, R5, R2 ;  /* 0x0000000503027227 */ /* 0x000fe200078e0002 */
[----:B------:R-:W1:Y:S05]  /*03f0*/  S2R R8, SR_TID.X ;  /* 0x0000000000087919 */ /* 0x000e6a0000002100 */
[----:B------:R-:W-:-:S04]  /*0400*/  IMAD.HI.U32 R2, R2, R9, RZ ;  /* 0x0000000902027227 */ /* 0x000fc800078e00ff */
[----:B------:R-:W-:-:S05]  /*0410*/  IMAD R0, R2, R0, R9 ;  /* 0x0000000002007224 */ /* 0x000fca00078e0209 */
[----:B------:R-:W-:-:S13]  /*0420*/  ISETP.GT.U32.AND P1, PT, R7, R0, PT ;  /* 0x000000000700720c */ /* 0x000fda0003f24070 */
[----:B------:R-:W-:Y:S02]  /*0430*/  @!P1 IMAD.IADD R0, R0, 0x1, -R7 ;  /* 0x0000000100009824 */ /* 0x000fe400078e0a07 */
[----:B------:R-:W-:Y:S01]  /*0440*/  @!P1 VIADD R2, R2, 0x1 ;  /* 0x0000000102029836 */ /* 0x000fe20000000000 */
[----:B------:R-:W-:Y:S02]  /*0450*/  ISETP.NE.AND P1, PT, R11, RZ, PT ;  /* 0x000000ff0b00720c */ /* 0x000fe40003f25270 */
[----:B------:R-:W-:Y:S02]  /*0460*/  ISETP.GE.U32.AND P0, PT, R0, R7, PT ;  /* 0x000000070000720c */ /* 0x000fe40003f06070 */
[----:B------:R-:W-:Y:S02]  /*0470*/  LOP3.LUT R0, R4, R11, RZ, 0x3c, !PT ;  /* 0x0000000b04007212 */ /* 0x000fe400078e3cff */
[----:B-1----:R-:W-:Y:S02]  /*0480*/  SHF.R.U32.HI R69, RZ, 0x4, R8 ;  /* 0x00000004ff457819 */ /* 0x002fe40000011608 */
[----:B------:R-:W-:-:S02]  /*0490*/  ISETP.GE.AND P2, PT, R0, RZ, PT ;  /* 0x000000ff0000720c */ /* 0x000fc40003f46270 */
[----:B------:R-:W-:Y:S02]  /*04a0*/  SGXT.U32 R69, R69, 0x3 ;  /* 0x000000034545781a */ /* 0x000fe40000000000 */
[----:B------:R-:W-:Y:S02]  /*04b0*/  LOP3.LUT R68, R8, 0xf, RZ, 0xc0, !PT ;  /* 0x0000000f08447812 */ /* 0x000fe400078ec0ff */
[----:B------:R-:W-:Y:S01]  /*04c0*/  LOP3.LUT R67, R69, 0x8, RZ, 0xfc, !PT ;  /* 0x0000000845437812 */ /* 0x000fe200078efcff */
[----:B------:R-:W-:-:S06]  /*04d0*/  @P0 VIADD R2, R2, 0x1 ;  /* 0x0000000102020836 */ /* 0x000fcc0000000000 */
[----:B------:R-:W-:Y:S01]  /*04e0*/  @!P2 IMAD.MOV R2, RZ, RZ, -R2 ;  /* 0x000000ffff02a224 */ /* 0x000fe200078e0a02 */
[----:B------:R-:W-:-:S05]  /*04f0*/  @!P1 LOP3.LUT R2, RZ, R11, RZ, 0x33, !PT ;  /* 0x0000000bff029212 */ /* 0x000fca00078e33ff */
[----:B------:R-:W-:Y:S02]  /*0500*/  IMAD.MOV R0, RZ, RZ, -R2 ;  /* 0x000000ffff007224 */ /* 0x000fe400078e0a02 */
[----:B------:R-:W-:Y:S02]  /*0510*/  IMAD.SHL.U32 R2, R2, 0x80, RZ ;  /* 0x0000008002027824 */ /* 0x000fe400078e00ff */
[----:B------:R-:W-:-:S03]  /*0520*/  IMAD R0, R11, R0, R4 ;  /* 0x000000000b007224 */ /* 0x000fc600078e0204 */
[----:B------:R-:W-:Y:S01]  /*0530*/  LEA.HI R47, R8, R2, RZ, 0x1c ;  /* 0x00000002082f7211 */ /* 0x000fe200078fe0ff */
[----:B------:R-:W-:Y:S01]  /*0540*/  IMAD.IADD R3, R6, 0x1, R0 ;  /* 0x0000000106037824 */ /* 0x000fe200078e0200 */
[C---:B------:R-:W-:Y:S02]  /*0550*/  LOP3.LUT R66, R2.reuse, R69, RZ, 0xfc, !PT ;  /* 0x0000004502427212 */ /* 0x040fe400078efcff */
[----:B------:R-:W-:Y:S01]  /*0560*/  LOP3.LUT R49, R2, 0x8, R69, 0xfe, !PT ;  /* 0x0000000802317812 */ /* 0x000fe200078efe45 */
[C---:B------:R-:W-:Y:S01]  /*0570*/  VIADD R48, R47.reuse, 0x38 ;  /* 0x000000382f307836 */ /* 0x040fe20000000000 */
[C---:B------:R-:W-:Y:S01]  /*0580*/  LOP3.LUT R46, R66.reuse, 0x10, RZ, 0xfc, !PT ;  /* 0x00000010422e7812 */ /* 0x040fe200078efcff */
[----:B------:R-:W-:Y:S01]  /*0590*/  VIADD R47, R47, 0x78 ;  /* 0x000000782f2f7836 */ /* 0x000fe20000000000 */
[C---:B------:R-:W-:Y:S01]  /*05a0*/  LOP3.LUT R45, R66.reuse, 0x18, RZ, 0xfc, !PT ;  /* 0x00000018422d7812 */ /* 0x040fe200078efcff */
[----:B------:R-:W-:Y:S01]  /*05b0*/  IMAD R10, R3, 0x10, R68 ;  /* 0x00000010030a7824 */ /* 0x000fe200078e0244 */
[----:B------:R-:W-:-:S02]  /*05c0*/  LOP3.LUT R44, R66, 0x20, RZ, 0xfc, !PT ;  /* 0x00000020422c7812 */ /* 0x000fc400078efcff */
[C---:B------:R-:W-:Y:S02]  /*05d0*/  LOP3.LUT R19, R66.reuse, 0x28, RZ, 0xfc, !PT ;  /* 0x0000002842137812 */ /* 0x040fe400078efcff */
[C---:B------:R-:W-:Y:S02]  /*05e0*/  LOP3.LUT R18, R66.reuse, 0x30, RZ, 0xfc, !PT ;  /* 0x0000003042127812 */ /* 0x040fe400078efcff */
[C---:B------:R-:W-:Y:S02]  /*05f0*/  LOP3.LUT R17, R66.reuse, 0x40, RZ, 0xfc, !PT ;  /* 0x0000004042117812 */ /* 0x040fe400078efcff */
[C---:B------:R-:W-:Y:S02]  /*0600*/  LOP3.LUT R16, R66.reuse, 0x48, RZ, 0xfc, !PT ;  /* 0x0000004842107812 */ /* 0x040fe400078efcff */
[C---:B------:R-:W-:Y:S02]  /*0610*/  LOP3.LUT R15, R66.reuse, 0x50, RZ, 0xfc, !PT ;  /* 0x00000050420f7812 */ /* 0x040fe400078efcff */
[----:B------:R-:W-:-:S02]  /*0620*/  LOP3.LUT R14, R66, 0x58, RZ, 0xfc, !PT ;  /* 0x00000058420e7812 */ /* 0x000fc400078efcff */
[C---:B------:R-:W-:Y:S02]  /*0630*/  LOP3.LUT R13, R66.reuse, 0x60, RZ, 0xfc, !PT ;  /* 0x00000060420d7812 */ /* 0x040fe400078efcff */
[C---:B------:R-:W-:Y:S02]  /*0640*/  LOP3.LUT R12, R66.reuse, 0x68, RZ, 0xfc, !PT ;  /* 0x00000068420c7812 */ /* 0x040fe400078efcff */
[----:B------:R-:W-:Y:S01]  /*0650*/  LOP3.LUT R11, R66, 0x70, RZ, 0xfc, !PT ;  /* 0x00000070420b7812 */ /* 0x000fe200078efcff */
[----:B0---4-:R-:W-:Y:S06]  /*0660*/  BRA.U UP0, `(.L_x_0) ;  /* 0x0000000100247547 */ /* 0x011fec000b800000 */
[C---:B------:R-:W-:Y:S01]  /*0670*/  IMAD.SHL.U32 R7, R8.reuse, 0x20, RZ ;  /* 0x0000002008077824 */ /* 0x040fe200078e00ff */
[C---:B------:R-:W-:Y:S01]  /*0680*/  LOP3.LUT R9, R8.reuse, 0x10, RZ, 0xc0, !PT ;  /* 0x0000001008097812 */ /* 0x040fe200078ec0ff */
[----:B------:R-:W-:Y:S01]  /*0690*/  IMAD.SHL.U32 R8, R8, 0x8, RZ ;  /* 0x0000000808087824 */ /* 0x000fe200078e00ff */
[----:B------:R-:W-:Y:S02]  /*06a0*/  CS2R R20, SRZ ;  /* 0x0000000000147805 */ /* 0x000fe4000001ff00 */
[----:B------:R-:W-:Y:S02]  /*06b0*/  CS2R R2, SRZ ;  /* 0x0000000000027805 */ /* 0x000fe4000001ff00 */
[----:B------:R-:W-:Y:S02]  /*06c0*/  CS2R R22, SRZ ;  /* 0x0000000000167805 */ /* 0x000fe4000001ff00 */
[----:B------:R-:W-:Y:S02]  /*06d0*/  CS2R R32, SRZ ;  /* 0x0000000000207805 */ /* 0x000fe4000001ff00 */
[----:B------:R-:W-:Y:S01]  /*06e0*/  LOP3.LUT R7, R7, 0x60, RZ, 0xc0, !PT ;  /* 0x0000006007077812 */ /* 0x000fe200078ec0ff */
[----:B------:R-:W-:Y:S06]  /*06f0*/  BRA `(.L_x_1) ;  /* 0x00000018009c7947 */ /* 0x000fec0003800000 */
.L_x_0:
[----:B------:R-:W-:Y:S01]  /*0700*/  IABS R2, R41 ;  /* 0x0000002900027213 */ /* 0x000fe20000000000 */
[----:B------:R-:W-:Y:S01]  /*0710*/  IMAD.MOV.U32 R4, RZ, RZ, RZ ;  /* 0x000000ffff047224 */ /* 0x000fe200078e00ff */
[----:B------:R-:W-:Y:S01]  /*0720*/  IABS R0, R40 ;  /* 0x0000002800007213 */ /* 0x000fe20000000000 */
[----:B------:R-:W0:Y:S01]  /*0730*/  LDC R70, c[0x0][0x3a8] ;  /* 0x0000ea00ff467b82 */ /* 0x000e220000000800 */
[----:B------:R-:W1:Y:S01]  /*0740*/  I2F.RP R3, R2 ;  /* 0x0000000200037306 */ /* 0x000e620000209400 */
[----:B------:R-:W-:Y:S01]  /*0750*/  IABS R27, R14 ;  /* 0x0000000e001b7213 */ /* 0x000fe20000000000 */
[----:B------:R-:W2:Y:S01]  /*0760*/  LDCU.128 UR12, c[0x0][0x380] ;  /* 0x00007000ff0c77ac */ /* 0x000ea20008000c00 */
[----:B------:R-:W-:Y:S02]  /*0770*/  IABS R20, R11 ;  /* 0x0000000b00147213 */ /* 0x000fe40000000000 */
[----:B------:R-:W-:Y:S01]  /*0780*/  IABS R37, R18 ;  /* 0x0000001200257213 */ /* 0x000fe20000000000 */
[----:B------:R-:W3:Y:S01]  /*0790*/  LDCU UR10, c[0x0][0x3b0] ;  /* 0x00007600ff0a77ac */ /* 0x000ee20008000800 */
[----:B------:R-:W-:Y:S01]  /*07a0*/  IABS R57, R66 ;  /* 0x0000004200397213 */ /* 0x000fe20000000000 */
[----:B------:R-:W4:Y:S01]  /*07b0*/  I2F.RP R9, R0 ;  /* 0x0000000000097306 */ /* 0x000f220000209400 */
[----:B------:R-:W-:Y:S01]  /*07c0*/  IABS R25, R13 ;  /* 0x0000000d00197213 */ /* 0x000fe20000000000 */
[----:B------:R-:W5:Y:S01]  /*07d0*/  LDC R75, c[0x0][0x3ac] ;  /* 0x0000eb00ff4b7b82 */ /* 0x000f620000000800 */
[----:B------:R-:W-:Y:S01]  /*07e0*/  IABS R33, R17 ;  /* 0x0000001100217213 */ /* 0x000fe20000000000 */
[----:B------:R-:W-:Y:S01]  /*07f0*/  USHF.R.S32.HI UR6, URZ, 0x1f, UR4 ;  /* 0x0000001fff067899 */ /* 0x000fe20008011404 */
[----:B------:R-:W-:-:S02]  /*0800*/  IABS R31, R15 ;  /* 0x0000000f001f7213 */ /* 0x000fc40000000000 */
[----:B------:R-:W-:Y:S01]  /*0810*/  IABS R29, R16 ;  /* 0x00000010001d7213 */ /* 0x000fe20000000000 */
[----:B-1----:R-:W1:Y:S01]  /*0820*/  MUFU.RCP R3, R3 ;  /* 0x0000000300037308 */ /* 0x002e620000001000 */
[----:B------:R-:W-:Y:S01]  /*0830*/  IABS R35, R48 ;  /* 0x0000003000237213 */ /* 0x000fe20000000000 */
[----:B------:R-:W-:Y:S01]  /*0840*/  ULEA.HI UR6, UR6, UR4, URZ, 0x4 ;  /* 0x0000000406067291 */ /* 0x000fe2000f8f20ff */
[----:B------:R-:W-:Y:S02]  /*0850*/  IABS R39, R19 ;  /* 0x0000001300277213 */ /* 0x000fe40000000000 */
[----:B------:R-:W-:Y:S01]  /*0860*/  IABS R43, R44 ;  /* 0x0000002c002b7213 */ /* 0x000fe20000000000 */
[----:B------:R-:W-:Y:S01]  /*0870*/  USHF.R.S32.HI UR6, URZ, 0x4, UR6 ;  /* 0x00000004ff067899 */ /* 0x000fe20008011406 */
[----:B------:R-:W-:Y:S01]  /*0880*/  IABS R51, R45 ;  /* 0x0000002d00337213 */ /* 0x000fe20000000000 */
[----:B----4-:R-:W4:Y:S01]  /*0890*/  MUFU.RCP R9, R9 ;  /* 0x0000000900097308 */ /* 0x010f220000001000 */
[----:B------:R-:W-:Y:S01]  /*08a0*/  IABS R53, R46 ;  /* 0x0000002e00357213 */ /* 0x000fe20000000000 */
[----:B0-----:R-:W-:Y:S01]  /*08b0*/  IMAD R71, R69, R70, RZ ;  /* 0x0000004645477224 */ /* 0x001fe200078e02ff */
[----:B------:R-:W-:-:S02]  /*08c0*/  IABS R55, R49 ;  /* 0x0000003100377213 */ /* 0x000fc40000000000 */
[----:B------:R-:W-:Y:S01]  /*08d0*/  IABS R32, R10 ;  /* 0x0000000a00207213 */ /* 0x000fe20000000000 */
[----:B-1----:R-:W-:Y:S02]  /*08e0*/  VIADD R5, R3, 0xffffffe ;  /* 0x0ffffffe03057836 */ /* 0x002fe40000000000 */
[----:B-----5:R-:W-:Y:S02]  /*08f0*/  IMAD R73, R68, R75, RZ ;  /* 0x0000004b44497224 */ /* 0x020fe400078e02ff */
[----:B------:R-:W-:Y:S02]  /*0900*/  IMAD.SHL.U32 R75, R75, 0x10, RZ ;  /* 0x000000104b4b7824 */ /* 0x000fe400078e00ff */
[----:B------:R-:W0:Y:S01]  /*0910*/  F2I.FTZ.U32.TRUNC.NTZ R5, R5 ;  /* 0x0000000500057305 */ /* 0x000e22000021f000 */
[----:B----4-:R-:W-:Y:S01]  /*0920*/  VIADD R6, R9, 0xffffffe ;  /* 0x0ffffffe09067836 */ /* 0x010fe20000000000 */
[----:B------:R-:W-:-:S06]  /*0930*/  IABS R9, R47 ;  /* 0x0000002f00097213 */ /* 0x000fcc0000000000 */
[----:B------:R1:W4:Y:S01]  /*0940*/  F2I.FTZ.U32.TRUNC.NTZ R7, R6 ;  /* 0x0000000600077305 */ /* 0x000322000021f000 */
[----:B0-----:R-:W-:Y:S02]  /*0950*/  IMAD.MOV R21, RZ, RZ, -R5 ;  /* 0x000000ffff157224 */ /* 0x001fe400078e0a05 */
[----:B-1----:R-:W-:Y:S02]  /*0960*/  IMAD.MOV.U32 R6, RZ, RZ, RZ ;  /* 0x000000ffff067224 */ /* 0x002fe400078e00ff */
[----:B------:R-:W-:-:S04]  /*0970*/  IMAD R21, R21, R2, RZ ;  /* 0x0000000215157224 */ /* 0x000fc800078e02ff */
[----:B------:R-:W-:-:S04]  /*0980*/  IMAD.HI.U32 R4, R5, R21, R4 ;  /* 0x0000001505047227 */ /* 0x000fc800078e0004 */
[----:B------:R-:W-:Y:S02]  /*0990*/  IMAD.MOV.U32 R21, RZ, RZ, R20 ;  /* 0x000000ffff157224 */ /* 0x000fe400078e0014 */
[----:B------:R-:W-:-:S04]  /*09a0*/  IMAD.HI.U32 R3, R4, R9, RZ ;  /* 0x0000000904037227 */ /* 0x000fc800078e00ff */
[----:B------:R-:W-:Y:S02]  /*09b0*/  IMAD.MOV R3, RZ, RZ, -R3 ;  /* 0x000000ffff037224 */ /* 0x000fe400078e0a03 */
[----:B----4-:R-:W-:Y:S02]  /*09c0*/  IMAD.MOV R23, RZ, RZ, -R7 ;  /* 0x000000ffff177224 */ /* 0x010fe400078e0a07 */
[----:B------:R-:W-:Y:S02]  /*09d0*/  IMAD R3, R2, R3, R9 ;  /* 0x0000000302037224 */ /* 0x000fe400078e0209 */
[----:B------:R-:W-:-:S03]  /*09e0*/  IMAD.HI.U32 R9, R4, R27, RZ ;  /* 0x0000001b04097227 */ /* 0x000fc600078e00ff */
[----:B------:R-:W-:Y:S01]  /*09f0*/  ISETP.GT.U32.AND P0, PT, R2, R3, PT ;  /* 0x000000030200720c */ /* 0x000fe20003f04070 */
[----:B------:R-:W-:Y:S02]  /*0a00*/  IMAD.MOV R9, RZ, RZ, -R9 ;  /* 0x000000ffff097224 */ /* 0x000fe400078e0a09 */
[----:B------:R-:W-:-:S04]  /*0a10*/  IMAD.HI.U32 R5, R4, R21, RZ ;  /* 0x0000001504057227 */ /* 0x000fc800078e00ff */
[----:B------:R-:W-:Y:S02]  /*0a20*/  IMAD R27, R2, R9, R27 ;  /* 0x00000009021b7224 */ /* 0x000fe400078e021b */
[----:B------:R-:W-:-:S04]  /*0a30*/  IMAD.HI.U32 R9, R4, R37, RZ ;  /* 0x0000002504097227 */ /* 0x000fc800078e00ff */
[----:B------:R-:W-:Y:S02]  /*0a40*/  IMAD R23, R23, R0, RZ ;  /* 0x0000000017177224 */ /* 0x000fe400078e02ff */
[----:B------:R-:W-:Y:S02]  /*0a50*/  IMAD.MOV R9, RZ, RZ, -R9 ;  /* 0x000000ffff097224 */ /* 0x000fe400078e0a09 */
[----:B------:R-:W-:Y:S02]  /*0a60*/  IMAD.MOV R20, RZ, RZ, -R5 ;  /* 0x000000ffff147224 */ /* 0x000fe400078e0a05 */
[----:B------:R-:W-:Y:S01]  /*0a70*/  IMAD.HI.U32 R5, R7, R23, R6 ;  /* 0x0000001707057227 */ /* 0x000fe200078e0006 */
[----:B------:R-:W-:-:S03]  /*0a80*/  IABS R23, R12 ;  /* 0x0000000c00177213 */ /* 0x000fc60000000000 */
[----:B------:R-:W-:Y:S02]  /*0a90*/  IMAD R37, R2, R9, R37 ;  /* 0x0000000902257224 */ /* 0x000fe400078e0225 */
[----:B------:R-:W-:-:S04]  /*0aa0*/  IMAD.HI.U32 R9, R4, R57, RZ ;  /* 0x0000003904097227 */ /* 0x000fc800078e00ff */
[----:B------:R-:W-:Y:S02]  /*0ab0*/  IMAD R21, R2, R20, R21 ;  /* 0x0000001402157224 */ /* 0x000fe400078e0215 */
[----:B------:R-:W-:-:S03]  /*0ac0*/  IMAD.HI.U32 R6, R4, R23, RZ ;  /* 0x0000001704067227 */ /* 0x000fc600078e00ff */
[C---:B------:R-:W-:Y:S01]  /*0ad0*/  ISETP.GT.U32.AND P1, PT, R2.reuse, R21, PT ;  /* 0x000000150200720c */ /* 0x040fe20003f24070 */
[----:B------:R-:W-:Y:S02]  /*0ae0*/  IMAD.MOV R9, RZ, RZ, -R9 ;  /* 0x000000ffff097224 */ /* 0x000fe400078e0a09 */
[----:B------:R-:W-:Y:S02]  /*0af0*/  IMAD.MOV R6, RZ, RZ, -R6 ;  /* 0x000000ffff067224 */ /* 0x000fe400078e0a06 */
[----:B------:R-:W-:Y:S01]  /*0b00*/  IMAD R57, R2, R9, R57 ;  /* 0x0000000902397224 */ /* 0x000fe200078e0239 */
[----:B------:R-:W-:Y:S01]  /*0b10*/  LOP3.LUT R9, R8, 0x10, RZ, 0xc0, !PT ;  /* 0x0000001008097812 */ /* 0x000fe200078ec0ff */
[C---:B------:R-:W-:Y:S02]  /*0b20*/  IMAD R23, R2.reuse, R6, R23 ;  /* 0x0000000602177224 */ /* 0x040fe400078e0217 */
[----:B------:R-:W-:Y:S01]  /*0b30*/  @!P0 IMAD.IADD R3, R3, 0x1, -R2 ;  /* 0x0000000103038824 */ /* 0x000fe200078e0a02 */
[----:B------:R-:W-:Y:S01]  /*0b40*/  ISETP.GT.U32.AND P3, PT, R2, R57, PT ;  /* 0x000000390200720c */ /* 0x000fe20003f64070 */
[----:B------:R-:W-:Y:S01]  /*0b50*/  IMAD.HI.U32 R7, R4, R25, RZ ;  /* 0x0000001904077227 */ /* 0x000fe200078e00ff */
[----:B------:R-:W-:-:S02]  /*0b60*/  ISETP.GT.U32.AND P2, PT, R2, R23, PT ;  /* 0x000000170200720c */ /* 0x000fc40003f44070 */
[C---:B------:R-:W-:Y:S01]  /*0b70*/  ISETP.GT.U32.AND P5, PT, R2.reuse, R3, PT ;  /* 0x000000030200720c */ /* 0x040fe20003fa4070 */
[----:B------:R-:W-:Y:S01]  /*0b80*/  IMAD.MOV R7, RZ, RZ, -R7 ;  /* 0x000000ffff077224 */ /* 0x000fe200078e0a07 */
[----:B------:R-:W-:Y:S01]  /*0b90*/  ISETP.GT.U32.AND P0, PT, R2, R27, PT ;  /* 0x0000001b0200720c */ /* 0x000fe20003f04070 */
[----:B------:R-:W-:-:S04]  /*0ba0*/  IMAD.HI.U32 R6, R4, R33, RZ ;  /* 0x0000002104067227 */ /* 0x000fc800078e00ff */
[----:B------:R-:W-:Y:S02]  /*0bb0*/  IMAD R25, R2, R7, R25 ;  /* 0x0000000702197224 */ /* 0x000fe400078e0219 */
[----:B------:R-:W-:-:S04]  /*0bc0*/  IMAD.HI.U32 R20, R4, R31, RZ ;  /* 0x0000001f04147227 */ /* 0x000fc800078e00ff */
[----:B------:R-:W-:-:S04]  /*0bd0*/  IMAD.HI.U32 R22, R4, R29, RZ ;  /* 0x0000001d04167227 */ /* 0x000fc800078e00ff */
[----:B------:R-:W-:-:S04]  /*0be0*/  IMAD.HI.U32 R7, R4, R35, RZ ;  /* 0x0000002304077227 */ /* 0x000fc800078e00ff */
[----:B------:R-:W-:Y:S02]  /*0bf0*/  IMAD.MOV R6, RZ, RZ, -R6 ;  /* 0x000000ffff067224 */ /* 0x000fe400078e0a06 */
[----:B------:R-:W-:Y:S02]  /*0c00*/  @!P1 IMAD.IADD R21, R21, 0x1, -R2 ;  /* 0x0000000115159824 */ /* 0x000fe400078e0a02 */
[----:B------:R-:W-:Y:S02]  /*0c10*/  IMAD.MOV R20, RZ, RZ, -R20 ;  /* 0x000000ffff147224 */ /* 0x000fe400078e0a14 */
[----:B------:R-:W-:Y:S02]  /*0c20*/  IMAD.MOV R22, RZ, RZ, -R22 ;  /* 0x000000ffff167224 */ /* 0x000fe400078e0a16 */
[----:B------:R-:W-:Y:S02]  /*0c30*/  IMAD.MOV R7, RZ, RZ, -R7 ;  /* 0x000000ffff077224 */ /* 0x000fe400078e0a07 */
[----:B------:R-:W-:-:S02]  /*0c40*/  IMAD R33, R2, R6, R33 ;  /* 0x0000000602217224 */ /* 0x000fc400078e0221 */
[--C-:B------:R-:W-:Y:S01]  /*0c50*/  @!P3 IMAD.IADD R57, R57, 0x1, -R2.reuse ;  /* 0x000000013939b824 */ /* 0x100fe200078e0a02 */
[C---:B------:R-:W-:Y:S01]  /*0c60*/  ISETP.GT.U32.AND P3, PT, R2.reuse, R21, PT ;  /* 0x000000150200720c */ /* 0x040fe20003f64070 */
[C---:B------:R-:W-:Y:S02]  /*0c70*/  IMAD R31, R2.reuse, R20, R31 ;  /* 0x00000014021f7224 */ /* 0x040fe400078e021f */
[C---:B------:R-:W-:Y:S01]  /*0c80*/  IMAD R29, R2.reuse, R22, R29 ;  /* 0x00000016021d7224 */ /* 0x040fe200078e021d */
[C---:B------:R-:W-:Y:S01]  /*0c90*/  ISETP.GT.U32.AND P6, PT, R2.reuse, R57, PT ;  /* 0x000000390200720c */ /* 0x040fe20003fc4070 */
[C---:B------:R-:W-:Y:S01]  /*0ca0*/  IMAD R35, R2.reuse, R7, R35 ;  /* 0x0000000702237224 */ /* 0x040fe200078e0223 */
[C---:B------:R-:W-:Y:S01]  /*0cb0*/  ISETP.GT.U32.AND P1, PT, R2.reuse, R31, PT ;  /* 0x0000001f0200720c */ /* 0x040fe20003f24070 */
[--C-:B------:R-:W-:Y:S01]  /*0cc0*/  @!P2 IMAD.IADD R23, R23, 0x1, -R2.reuse ;  /* 0x000000011717a824 */ /* 0x100fe200078e0a02 */
[C---:B------:R-:W-:Y:S01]  /*0cd0*/  ISETP.GT.U32.AND P2, PT, R2.reuse, R25, PT ;  /* 0x000000190200720c */ /* 0x040fe20003f44070 */
[----:B------:R-:W-:Y:S01]  /*0ce0*/  @!P5 IMAD.IADD R3, R3, 0x1, -R2 ;  /* 0x000000010303d824 */ /* 0x000fe200078e0a02 */
[----:B------:R-:W-:Y:S01]  /*0cf0*/  ISETP.GT.U32.AND P5, PT, R2, R33, PT ;  /* 0x000000210200720c */ /* 0x000fe20003fa4070 */
[----:B------:R-:W-:Y:S01]  /*0d00*/  IMAD.HI.U32 R20, R4, R39, RZ ;  /* 0x0000002704147227 */ /* 0x000fe200078e00ff */
[----:B------:R-:W-:-:S03]  /*0d10*/  ISETP.GT.U32.AND P4, PT, R2, R23, PT ;  /* 0x000000170200720c */ /* 0x000fc60003f84070 */
[----:B------:R-:W-:-:S04]  /*0d20*/  IMAD.HI.U32 R22, R4, R43, RZ ;  /* 0x0000002b04167227 */ /* 0x000fc800078e00ff */
[----:B------:R-:W-:-:S04]  /*0d30*/  IMAD.HI.U32 R6, R4, R51, RZ ;  /* 0x0000003304067227 */ /* 0x000fc800078e00ff */
[----:B------:R-:W-:-:S04]  /*0d40*/  IMAD.HI.U32 R7, R4, R53, RZ ;  /* 0x0000003504077227 */ /* 0x000fc800078e00ff */
[----:B------:R-:W-:-:S04]  /*0d50*/  IMAD.HI.U32 R4, R4, R55, RZ ;  /* 0x0000003704047227 */ /* 0x000fc800078e00ff */
[----:B------:R-:W-:Y:S02]  /*0d60*/  IMAD.MOV R20, RZ, RZ, -R20 ;  /* 0x000000ffff147224 */ /* 0x000fe400078e0a14 */
[----:B------:R-:W-:Y:S02]  /*0d70*/  IMAD.MOV R22, RZ, RZ, -R22 ;  /* 0x000000ffff167224 */ /* 0x000fe400078e0a16 */
[----:B------:R-:W-:Y:S02]  /*0d80*/  IMAD.MOV R4, RZ, RZ, -R4 ;  /* 0x000000ffff047224 */ /* 0x000fe400078e0a04 */
[C---:B------:R-:W-:Y:S01]  /*0d90*/  IMAD R39, R2.reuse, R20, R39 ;  /* 0x0000001402277224 */ /* 0x040fe200078e0227 */
[----:B------:R-:W-:Y:S01]  /*0da0*/  SHF.R.S32.HI R20, RZ, 0x2, R8 ;  /* 0x00000002ff147819 */ /* 0x000fe20000011408 */
[----:B------:R-:W-:Y:S02]  /*0db0*/  IMAD R43, R2, R22, R43 ;  /* 0x00000016022b7224 */ /* 0x000fe400078e022b */
[----:B------:R-:W-:Y:S01]  /*0dc0*/  IMAD.MOV R6, RZ, RZ, -R6 ;  /* 0x000000ffff067224 */ /* 0x000fe200078e0a06 */
[----:B------:R-:W-:Y:S01]  /*0dd0*/  SGXT R20, R20, 0x1 ;  /* 0x000000011414781a */ /* 0x000fe20000000200 */
[C---:B------:R-:W-:Y:S01]  /*0de0*/  IMAD R55, R2.reuse, R4, R55 ;  /* 0x0000000402377224 */ /* 0x040fe200078e0237 */
[----:B------:R-:W-:Y:S01]  /*0df0*/  SHF.R.S32.HI R4, RZ, 0x6, R8 ;  /* 0x00000006ff047819 */ /* 0x000fe20000011408 */
[----:B------:R-:W-:Y:S01]  /*0e00*/  @!P3 IMAD.IADD R21, R21, 0x1, -R2 ;  /* 0x000000011515b824 */ /* 0x000fe200078e0a02 */
[----:B------:R-:W-:Y:S01]  /*0e10*/  ISETP.GT.U32.AND P3, PT, R2, R35, PT ;  /* 0x000000230200720c */ /* 0x000fe20003f64070 */
[----:B------:R-:W-:Y:S01]  /*0e20*/  IMAD.HI.U32 R5, R5, R32, RZ ;  /* 0x0000002005057227 */ /* 0x000fe200078e00ff */
[----:B------:R-:W-:-:S02]  /*0e30*/  SGXT R4, R4, 0x1 ;  /* 0x000000010404781a */ /* 0x000fc40000000200 */
[----:B------:R-:W-:Y:S01]  /*0e40*/  LOP3.LUT R59, R20, 0x90, RZ, 0xc0, !PT ;  /* 0x00000090143b7812 */ /* 0x000fe200078ec0ff */
[C---:B------:R-:W-:Y:S02]  /*0e50*/  IMAD R51, R2.reuse, R6, R51 ;  /* 0x0000000602337224 */ /* 0x040fe400078e0233 */
[--C-:B------:R-:W-:Y:S01]  /*0e60*/  @!P6 IMAD.IADD R57, R57, 0x1, -R2.reuse ;  /* 0x000000013939e824 */ /* 0x100fe200078e0a02 */
[C---:B------:R-:W-:Y:S01]  /*0e70*/  ISETP.GT.U32.AND P6, PT, R2.reuse, R29, PT ;  /* 0x0000001d0200720c */ /* 0x040fe20003fc4070 */
[--C-:B------:R-:W-:Y:S01]  /*0e80*/  @!P2 IMAD.IADD R25, R25, 0x1, -R2.reuse ;  /* 0x000000011919a824 */ /* 0x100fe200078e0a02 */
[C---:B------:R-:W-:Y:S01]  /*0e90*/  ISETP.GT.U32.AND P2, PT, R2.reuse, R39, PT ;  /* 0x000000270200720c */ /* 0x040fe20003f44070 */
[--C-:B------:R-:W-:Y:S01]  /*0ea0*/  @!P0 IMAD.IADD R27, R27, 0x1, -R2.reuse ;  /* 0x000000011b1b8824 */ /* 0x100fe200078e0a02 */
[C---:B------:R-:W-:Y:S01]  /*0eb0*/  ISETP.GT.U32.AND P0, PT, R2.reuse, R43, PT ;  /* 0x0000002b0200720c */ /* 0x040fe20003f04070 */
[----:B------:R-:W-:Y:S01]  /*0ec0*/  @!P5 IMAD.IADD R33, R33, 0x1, -R2 ;  /* 0x000000012121d824 */ /* 0x000fe200078e0a02 */
[----:B------:R-:W-:Y:S01]  /*0ed0*/  ISETP.GT.U32.AND P5, PT, R2, R55, PT ;  /* 0x000000370200720c */ /* 0x000fe20003fa4070 */
[----:B------:R-:W-:-:S02]  /*0ee0*/  IMAD.MOV R5, RZ, RZ, -R5 ;  /* 0x000000ffff057224 */ /* 0x000fc400078e0a05 */
[----:B------:R-:W-:Y:S01]  /*0ef0*/  @!P1 IMAD.IADD R31, R31, 0x1, -R2 ;  /* 0x000000011f1f9824 */ /* 0x000fe200078e0a02 */
[----:B------:R-:W-:Y:S01]  /*0f00*/  ISETP.GT.U32.AND P1, PT, R2, R51, PT ;  /* 0x000000330200720c */ /* 0x000fe20003f24070 */
[----:B------:R-:W-:Y:S01]  /*0f10*/  IMAD R32, R0, R5, R32 ;  /* 0x0000000500207224 */ /* 0x000fe200078e0220 */
[----:B------:R-:W-:Y:S01]  /*0f20*/  LOP3.LUT R5, R4, 0x90, RZ, 0xc0, !PT ;  /* 0x0000009004057812 */ /* 0x000fe200078ec0ff */
[--C-:B------:R-:W-:Y:S01]  /*0f30*/  @!P4 IMAD.IADD R23, R23, 0x1, -R2.reuse ;  /* 0x000000011717c824 */ /* 0x100fe200078e0a02 */
[----:B------:R-:W-:Y:S01]  /*0f40*/  ISETP.GT.U32.AND P4, PT, R2, R37, PT ;  /* 0x000000250200720c */ /* 0x000fe20003f84070 */
[--C-:B------:R-:W-:Y:S01]  /*0f50*/  @!P3 IMAD.IADD R35, R35, 0x1, -R2.reuse ;  /* 0x000000012323b824 */ /* 0x100fe200078e0a02 */
[----:B------:R-:W-:Y:S01]  /*0f60*/  ISETP.GT.U32.AND P3, PT, R0, R32, PT ;  /* 0x000000200000720c */ /* 0x000fe20003f64070 */
[--C-:B------:R-:W-:Y:S02]  /*0f70*/  @!P6 IMAD.IADD R29, R29, 0x1, -R2.reuse ;  /* 0x000000011d1de824 */ /* 0x100fe400078e0a02 */
[--C-:B------:R-:W-:Y:S01]  /*0f80*/  @!P2 IMAD.IADD R39, R39, 0x1, -R2.reuse ;  /* 0x000000012727a824 */ /* 0x100fe200078e0a02 */
[C---:B------:R-:W-:Y:S01]  /*0f90*/  ISETP.GT.U32.AND P2, PT, R2.reuse, R27, PT ;  /* 0x0000001b0200720c */ /* 0x040fe20003f44070 */
[--C-:B------:R-:W-:Y:S01]  /*0fa0*/  @!P0 IMAD.IADD R43, R43, 0x1, -R2.reuse ;  /* 0x000000012b2b8824 */ /* 0x100fe200078e0a02 */
[C---:B------:R-:W-:Y:S01]  /*0fb0*/  ISETP.GT.U32.AND P0, PT, R2.reuse, R31, PT ;  /* 0x0000001f0200720c */ /* 0x040fe20003f04070 */
[----:B------:R-:W-:Y:S01]  /*0fc0*/  @!P5 IMAD.IADD R55, R55, 0x1, -R2 ;  /* 0x000000013737d824 */ /* 0x000fe200078e0a02 */
[----:B------:R-:W-:Y:S01]  /*0fd0*/  ISETP.GT.U32.AND P5, PT, R2, R35, PT ;  /* 0x000000230200720c */ /* 0x000fe20003fa4070 */
[----:B------:R-:W-:-:S02]  /*0fe0*/  IMAD.MOV R7, RZ, RZ, -R7 ;  /* 0x000000ffff077224 */ /* 0x000fc400078e0a07 */
[--C-:B------:R-:W-:Y:S01]  /*0ff0*/  @!P1 IMAD.IADD R51, R51, 0x1, -R2.reuse ;  /* 0x0000000133339824 */ /* 0x100fe200078e0a02 */
[C---:B------:R-:W-:Y:S01]  /*1000*/  ISETP.GT.U32.AND P1, PT, R2.reuse, R29, PT ;  /* 0x0000001d0200720c */ /* 0x040fe20003f24070 */
[C---:B------:R-:W-:Y:S02]  /*1010*/  IMAD R53, R2.reuse, R7, R53 ;  /* 0x0000000702357224 */ /* 0x040fe400078e0235 */
[----:B------:R-:W-:Y:S01]  /*1020*/  @!P4 IMAD.IADD R37, R37, 0x1, -R2 ;  /* 0x000000012525c824 */ /* 0x000fe200078e0a02 */
[----:B------:R-:W-:Y:S01]  /*1030*/  ISETP.GT.U32.AND P4, PT, R2, R25, PT ;  /* 0x000000190200720c */ /* 0x000fe20003f84070 */
[----:B------:R-:W-:Y:S01]  /*1040*/  @!P3 IMAD.IADD R32, R32, 0x1, -R0 ;  /* 0x000000012020b824 */ /* 0x000fe200078e0a00 */
[C---:B------:R-:W-:Y:S01]  /*1050*/  ISETP.GT.U32.AND P6, PT, R2.reuse, R53, PT ;  /* 0x000000350200720c */ /* 0x040fe20003fc4070 */
[--C-:B------:R-:W-:Y:S01]  /*1060*/  @!P2 IMAD.IADD R27, R27, 0x1, -R2.reuse ;  /* 0x000000011b1ba824 */ /* 0x100fe200078e0a02 */
[C---:B------:R-:W-:Y:S01]  /*1070*/  ISETP.GT.U32.AND P3, PT, R2.reuse, R37, PT ;  /* 0x000000250200720c */ /* 0x040fe20003f64070 */
[--C-:B------:R-:W-:Y:S01]  /*1080*/  @!P0 IMAD.IADD R31, R31, 0x1, -R2.reuse ;  /* 0x000000011f1f8824 */ /* 0x100fe200078e0a02 */
[C---:B------:R-:W-:Y:S01]  /*1090*/  ISETP.GT.U32.AND P2, PT, R2.reuse, R39, PT ;  /* 0x000000270200720c */ /* 0x040fe20003f44070 */
[--C-:B------:R-:W-:Y:S01]  /*10a0*/  @!P5 IMAD.IADD R35, R35, 0x1, -R2.reuse ;  /* 0x000000012323d824 */ /* 0x100fe200078e0a02 */
[----:B------:R-:W-:Y:S01]  /*10b0*/  ISETP.GT.U32.AND P0, PT, R2, R43, PT ;  /* 0x0000002b0200720c */ /* 0x000fe20003f04070 */
[--C-:B------:R-:W-:Y:S01]  /*10c0*/  @!P1 IMAD.IADD R29, R29, 0x1, -R2.reuse ;  /* 0x000000011d1d9824 */ /* 0x100fe200078e0a02 */
[----:B------:R-:W-:Y:S01]  /*10d0*/  ISETP.GT.U32.AND P5, PT, R0, R32, PT ;  /* 0x000000200000720c */ /* 0x000fe20003fa4070 */
[----:B------:R-:W-:Y:S01]  /*10e0*/  IMAD.SHL.U32 R6, R8, 0x2, RZ ;  /* 0x0000000208067824 */ /* 0x000fe200078e00ff */
[----:B------:R-:W-:Y:S01]  /*10f0*/  ISETP.GT.U32.AND P1, PT, R2, R51, PT ;  /* 0x000000330200720c */ /* 0x000fe20003f24070 */
[----:B------:R-:W-:-:S02]  /*1100*/  @!P4 IMAD.IADD R25, R25, 0x1, -R2 ;  /* 0x000000011919c824 */ /* 0x000fc400078e0a02 */
[--C-:B------:R-:W-:Y:S01]  /*1110*/  @!P6 IMAD.IADD R53, R53, 0x1, -R2.reuse ;  /* 0x000000013535e824 */ /* 0x100fe200078e0a02 */
[C---:B------:R-:W-:Y:S01]  /*1120*/  ISETP.GT.U32.AND P6, PT, R2.reuse, R33, PT ;  /* 0x000000210200720c */ /* 0x040fe20003fc4070 */
[--C-:B------:R-:W-:Y:S01]  /*1130*/  @!P3 IMAD.IADD R37, R37, 0x1, -R2.reuse ;  /* 0x000000012525b824 */ /* 0x100fe200078e0a02 */
[----:B------:R-:W-:Y:S01]  /*1140*/  ISETP.GE.AND P3, PT, R47, RZ, PT ;  /* 0x000000ff2f00720c */ /* 0x000fe20003f66270 */
[--C-:B------:R-:W-:Y:S01]  /*1150*/  @!P2 IMAD.IADD R39, R39, 0x1, -R2.reuse ;  /* 0x000000012727a824 */ /* 0x100fe200078e0a02 */
[----:B------:R-:W-:Y:S01]  /*1160*/  ISETP.GT.U32.AND P4, PT, R2, R53, PT ;  /* 0x000000350200720c */ /* 0x000fe20003f84070 */
[----:B------:R-:W-:Y:S01]  /*1170*/  @!P0 IMAD.IADD R43, R43, 0x1, -R2 ;  /* 0x000000012b2b8824 */ /* 0x000fe200078e0a02 */
[----:B------:R-:W-:Y:S01]  /*1180*/  ISETP.GE.AND P2, PT, R11, RZ, PT ;  /* 0x000000ff0b00720c */ /* 0x000fe20003f46270 */
[----:B------:R-:W-:Y:S01]  /*1190*/  @!P5 IMAD.IADD R32, R32, 0x1, -R0 ;  /* 0x000000012020d824 */ /* 0x000fe200078e0a00 */
[----:B------:R-:W-:Y:S01]  /*11a0*/  ISETP.GE.AND P5, PT, R12, RZ, PT ;  /* 0x000000ff0c00720c */ /* 0x000fe20003fa6270 */
[--C-:B------:R-:W-:Y:S01]  /*11b0*/  @!P1 IMAD.IADD R51, R51, 0x1, -R2.reuse ;  /* 0x0000000133339824 */ /* 0x100fe200078e0a02 */
[----:B------:R-:W-:Y:S01]  /*11c0*/  ISETP.GE.AND P0, PT, R13, RZ, PT ;  /* 0x000000ff0d00720c */ /* 0x000fe20003f06270 */
[----:B------:R-:W-:Y:S01]  /*11d0*/  IMAD.SHL.U32 R7, R8, 0x20, RZ ;  /* 0x0000002008077824 */ /* 0x000fe200078e00ff */
[----:B------:R-:W-:Y:S01]  /*11e0*/  ISETP.GE.AND P1, PT, R15, RZ, PT ;  /* 0x000000ff0f00720c */ /* 0x000fe20003f26270 */
[--C-:B------:R-:W-:Y:S01]  /*11f0*/  @!P6 IMAD.IADD R33, R33, 0x1, -R2.reuse ;  /* 0x000000012121e824 */ /* 0x100fe200078e0a02 */
[----:B------:R-:W-:Y:S01]  /*1200*/  ISETP.GT.U32.AND P6, PT, R2, R55, PT ;  /* 0x000000370200720c */ /* 0x000fe20003fc4070 */
[----:B------:R-:W-:Y:S01]  /*1210*/  @!P3 IMAD.MOV R3, RZ, RZ, -R3 ;  /* 0x000000ffff03b224 */ /* 0x000fe200078e0a03 */
[----:B------:R-:W-:Y:S01]  /*1220*/  ISETP.GE.AND P3, PT, R16, RZ, PT ;  /* 0x000000ff1000720c */ /* 0x000fe20003f66270 */
[--C-:B------:R-:W-:Y:S01]  /*1230*/  @!P4 IMAD.IADD R53, R53, 0x1, -R2.reuse ;  /* 0x000000013535c824 */ /* 0x100fe200078e0a02 */
[----:B------:R-:W-:Y:S01]  /*1240*/  ISETP.GE.AND P4, PT, R14, RZ, PT ;  /* 0x000000ff0e00720c */ /* 0x000fe20003f86270 */
[----:B------:R-:W-:Y:S01]  /*1250*/  @!P2 IMAD.MOV R21, RZ, RZ, -R21 ;  /* 0x000000ffff15a224 */ /* 0x000fe200078e0a15 */
[----:B------:R-:W-:Y:S01]  /*1260*/  ISETP.GE.AND P2, PT, R17, RZ, PT ;  /* 0x000000ff1100720c */ /* 0x000fe20003f46270 */
[----:B------:R-:W-:Y:S01]  /*1270*/  @!P5 IMAD.MOV R23, RZ, RZ, -R23 ;  /* 0x000000ffff17d224 */ /* 0x000fe200078e0a17 */
[----:B------:R-:W-:Y:S01]  /*1280*/  ISETP.GE.AND P5, PT, R48, RZ, PT ;  /* 0x000000ff3000720c */ /* 0x000fe20003fa6270 */
[----:B------:R-:W-:Y:S01]  /*1290*/  @!P0 IMAD.MOV R25, RZ, RZ, -R25 ;  /* 0x000000ffff198224 */ /* 0x000fe200078e0a19 */
[----:B------:R-:W-:Y:S01]  /*12a0*/  ISETP.GE.AND P0, PT, R18, RZ, PT ;  /* 0x000000ff1200720c */ /* 0x000fe20003f06270 */
[----:B------:R-:W-:Y:S01]  /*12b0*/  @!P1 IMAD.MOV R31, RZ, RZ, -R31 ;  /* 0x000000ffff1f9224 */ /* 0x000fe200078e0a1f */
[----:B------:R-:W-:Y:S01]  /*12c0*/  ISETP.GE.AND P1, PT, R44, RZ, PT ;  /* 0x000000ff2c00720c */ /* 0x000fe20003f26270 */
[----:B------:R-:W-:Y:S01]  /*12d0*/  IMAD.SHL.U32 R8, R8, 0x8, RZ ;  /* 0x0000000808087824 */ /* 0x000fe200078e00ff */
[----:B------:R-:W-:Y:S01]  /*12e0*/  LOP3.LUT R7, R7, 0x60, RZ, 0xc0, !PT ;  /* 0x0000006007077812 */ /* 0x000fe200078ec0ff */
[----:B------:R-:W-:Y:S01]  /*12f0*/  @!P3 IMAD.MOV R29, RZ, RZ, -R29 ;  /* 0x000000ffff1db224 */ /* 0x000fe200078e0a1d */
[----:B------:R-:W-:Y:S01]  /*1300*/  ISETP.GE.AND P3, PT, R45, RZ, PT ;  /* 0x000000ff2d00720c */ /* 0x000fe20003f66270 */
[----:B------:R-:W-:Y:S01]  /*1310*/  @!P4 IMAD.MOV R27, RZ, RZ, -R27 ;  /* 0x000000ffff1bc224 */ /* 0x000fe200078e0a1b */
[----:B------:R-:W-:Y:S01]  /*1320*/  LOP3.LUT R22, R8, 0x300, RZ, 0xc0, !PT ;  /* 0x0000030008167812 */ /* 0x000fe200078ec0ff */
[----:B------:R-:W-:Y:S01]  /*1330*/  @!P2 IMAD.MOV R33, RZ, RZ, -R33 ;  /* 0x000000ffff21a224 */ /* 0x000fe200078e0a21 */
[----:B------:R-:W-:Y:S01]  /*1340*/  ISETP.GE.AND P4, PT, R19, RZ, PT ;  /* 0x000000ff1300720c */ /* 0x000fe20003f86270 */
[----:B------:R-:W-:Y:S01]  /*1350*/  @!P5 IMAD.MOV R35, RZ, RZ, -R35 ;  /* 0x000000ffff23d224 */ /* 0x000fe200078e0a23 */
[----:B------:R-:W-:Y:S01]  /*1360*/  ISETP.GE.AND P2, PT, R46, RZ, PT ;  /* 0x000000ff2e00720c */ /* 0x000fe20003f46270 */
[----:B------:R-:W-:Y:S01]  /*1370*/  @!P0 IMAD.MOV R37, RZ, RZ, -R37 ;  /* 0x000000ffff258224 */ /* 0x000fe200078e0a25 */
[----:B------:R-:W-:Y:S01]  /*1380*/  ISETP.GE.AND P5, PT, R49, RZ, PT ;  /* 0x000000ff3100720c */ /* 0x000fe20003fa6270 */
[----:B------:R-:W-:Y:S01]  /*1390*/  @!P6 IMAD.IADD R55, R55, 0x1, -R2 ;  /* 0x000000013737e824 */ /* 0x000fe200078e0a02 */
[----:B------:R-:W-:Y:S01]  /*13a0*/  ISETP.GE.AND P0, PT, R66, RZ, PT ;  /* 0x000000ff4200720c */ /* 0x000fe20003f06270 */
[----:B------:R-:W-:Y:S01]  /*13b0*/  VIADD R22, R22, UR5 ;  /* 0x0000000516167c36 */ /* 0x000fe20008000000 */
[----:B------:R-:W-:Y:S01]  /*13c0*/  ISETP.GE.AND P6, PT, R10, RZ, PT ;  /* 0x000000ff0a00720c */ /* 0x000fe20003fc6270 */
[----:B------:R-:W-:Y:S01]  /*13d0*/  VIADD R20, R7, UR5 ;  /* 0x0000000507147c36 */ /* 0x000fe20008000000 */
[----:B------:R-:W-:Y:S01]  /*13e0*/  LOP3.LUT R4, R59, 0x10, R6, 0x78, !PT ;  /* 0x000000103b047812 */ /* 0x000fe200078e7806 */
[----:B------:R-:W-:Y:S01]  /*13f0*/  @!P1 IMAD.MOV R43, RZ, RZ, -R43 ;  /* 0x000000ffff2b9224 */ /* 0x000fe200078e0a2b */
[----:B------:R-:W-:Y:S01]  /*1400*/  ISETP.NE.AND P1, PT, R40, RZ, PT ;  /* 0x000000ff2800720c */ /* 0x000fe20003f25270 */
[----:B------:R-:W-:Y:S01]  /*1410*/  IMAD R59, R9, 0x10, R20 ;  /* 0x00000010093b7824 */ /* 0x000fe200078e0214 */
[----:B------:R-:W-:Y:S01]  /*1420*/  LOP3.LUT R6, R5, 0x7e, R6, 0x78, !PT ;  /* 0x0000007e05067812 */ /* 0x000fe200078e7806 */
[----:B------:R-:W-:Y:S01]  /*1430*/  IMAD R22, R9, 0x40, R22 ;  /* 0x0000004009167824 */ /* 0x000fe200078e0216 */
[----:B------:R-:W-:Y:S01]  /*1440*/  LOP3.LUT R0, RZ, R41, RZ, 0x33, !PT ;  /* 0x00000029ff007212 */ /* 0x000fe200078e33ff */
[----:B------:R-:W-:-:S02]  /*1450*/  IMAD.IADD R5, R4, 0x1, R59 ;  /* 0x0000000104057824 */ /* 0x000fc400078e023b */
[----:B------:R-:W-:Y:S01]  /*1460*/  @!P4 IMAD.MOV R39, RZ, RZ, -R39 ;  /* 0x000000ffff27c224 */ /* 0x000fe200078e0a27 */
[----:B------:R-:W-:Y:S01]  /*1470*/  IADD3 R4, PT, PT, R4, R22, R7 ;  /* 0x0000001604047210 */ /* 0x000fe20007ffe007 */
[----:B------:R-:W-:Y:S01]  /*1480*/  IMAD R22, R67, R70, RZ ;  /* 0x0000004643167224 */ /* 0x000fe200078e02ff */
[----:B------:R-:W-:Y:S01]  /*1490*/  ISETP.NE.AND P4, PT, R41, RZ, PT ;  /* 0x000000ff2900720c */ /* 0x000fe20003f85270 */
[----:B------:R-:W-:Y:S02]  /*14a0*/  @!P3 IMAD.MOV R51, RZ, RZ, -R51 ;  /* 0x000000ffff33b224 */ /* 0x000fe400078e0a33 */
[----:B------:R-:W-:Y:S01]  /*14b0*/  @!P2 IMAD.MOV R53, RZ, RZ, -R53 ;  /* 0x000000ffff35a224 */ /* 0x000fe200078e0a35 */
[C---:B------:R-:W-:Y:S01]  /*14c0*/  SEL R20, R0.reuse, R3, !P4 ;  /* 0x0000000300147207 */ /* 0x040fe20006000000 */
[----:B------:R-:W-:Y:S01]  /*14d0*/  @!P5 IMAD.MOV R55, RZ, RZ, -R55 ;  /* 0x000000ffff37d224 */ /* 0x000fe200078e0a37 */
[C---:B------:R-:W-:Y:S01]  /*14e0*/  SEL R21, R0.reuse, R21, !P4 ;  /* 0x0000001500157207 */ /* 0x040fe20006000000 */
[----:B------:R-:W-:Y:S01]  /*14f0*/  @!P0 IMAD.MOV R57, RZ, RZ, -R57 ;  /* 0x000000ffff398224 */ /* 0x000fe200078e0a39 */
[----:B------:R-:W-:Y:S01]  /*1500*/  SEL R23, R0, R23, !P4 ;  /* 0x0000001700177207 */ /* 0x000fe20006000000 */
[----:B------:R-:W-:Y:S01]  /*1510*/  @!P6 IMAD.MOV R32, RZ, RZ, -R32 ;  /* 0x000000ffff20e224 */ /* 0x000fe200078e0a20 */
[----:B------:R-:W-:Y:S01]  /*1520*/  @!P1 LOP3.LUT R32, RZ, R40, RZ, 0x33, !PT ;  /* 0x00000028ff209212 */ /* 0x000fe200078e33ff */
[----:B---3--:R-:W-:Y:S01]  /*1530*/  IMAD R20, R20, UR10, RZ ;  /* 0x0000000a14147c24 */ /* 0x008fe2000f8e02ff */
[C---:B------:R-:W-:Y:S01]  /*1540*/  SEL R25, R0.reuse, R25, !P4 ;  /* 0x0000001900197207 */ /* 0x040fe20006000000 */
[----:B------:R-:W-:Y:S01]  /*1550*/  IMAD R21, R21, UR10, RZ ;  /* 0x0000000a15157c24 */ /* 0x000fe2000f8e02ff */
        /* <DEDUP_REMOVED lines=22> */
[----:B------:R-:W-:Y:S01]  /*16c0*/  SEL R57, R0, R57, !P4 ;  /* 0x0000003900397207 */ /* 0x000fe20006000000 */
[----:B------:R-:W-:Y:S01]  /*16d0*/  IMAD R53, R53, UR10, RZ ;  /* 0x0000000a35357c24 */ /* 0x000fe2000f8e02ff */
[----:B--2---:R-:W-:Y:S01]  /*16e0*/  LEA R3, P1, R22, UR12, 0x1 ;  /* 0x0000000c16037c11 */ /* 0x004fe2000f8208ff */
[----:B------:R-:W-:Y:S01]  /*16f0*/  IMAD R55, R55, UR10, RZ ;  /* 0x0000000a37377c24 */ /* 0x000fe2000f8e02ff */
[----:B------:R-:W-:Y:S01]  /*1700*/  LEA R80, P2, R25, UR14, 0x1 ;  /* 0x0000000e19507c11 */ /* 0x000fe2000f8408ff */
[----:B------:R-:W-:Y:S01]  /*1710*/  IMAD.SHL.U32 R70, R70, 0x10, RZ ;  /* 0x0000001046467824 */ /* 0x000fe200078e00ff */
[----:B------:R-:W-:Y:S01]  /*1720*/  LEA.HI.X.SX32 R0, R22, UR13, 0x1, P1 ;  /* 0x0000000d16007c11 */ /* 0x000fe200088f0eff */
[----:B------:R-:W-:Y:S01]  /*1730*/  IMAD R22, R57, UR10, RZ ;  /* 0x0000000a39167c24 */ /* 0x000fe2000f8e02ff */
[----:B------:R-:W0:Y:S01]  /*1740*/  LDCU UR10, c[0x0][0x3a4] ;  /* 0x00007480ff0a77ac */ /* 0x000e220008000800 */
[----:B------:R-:W-:-:S02]  /*1750*/  LEA R78, P1, R23, UR14, 0x1 ;  /* 0x0000000e174e7c11 */ /* 0x000fc4000f8208ff */
[----:B------:R-:W-:Y:S02]  /*1760*/  LEA R84, P5, R31, UR14, 0x1 ;  /* 0x0000000e1f547c11 */ /* 0x000fe4000f8a08ff */
[----:B------:R-:W-:Y:S02]  /*1770*/  LEA R40, P3, R20, UR14, 0x1 ;  /* 0x0000000e14287c11 */ /* 0x000fe4000f8608ff */
[----:B------:R-:W-:Y:S02]  /*1780*/  LEA R82, P4, R27, UR14, 0x1 ;  /* 0x0000000e1b527c11 */ /* 0x000fe4000f8808ff */
[----:B------:R-:W-:Y:S02]  /*1790*/  LEA.HI.X.SX32 R81, R25, UR15, 0x1, P2 ;  /* 0x0000000f19517c11 */ /* 0x000fe400090f0eff */
[----:B------:R-:W-:Y:S02]  /*17a0*/  CS2R R24, SRZ ;  /* 0x0000000000187805 */ /* 0x000fe4000001ff00 */
[----:B------:R-:W-:-:S02]  /*17b0*/  LEA.HI.X.SX32 R79, R23, UR15, 0x1, P1 ;  /* 0x0000000f174f7c11 */ /* 0x000fc400088f0eff */
[----:B------:R-:W-:Y:S02]  /*17c0*/  LEA R90, P2, R35, UR14, 0x1 ;  /* 0x0000000e235a7c11 */ /* 0x000fe4000f8408ff */
[----:B------:R-:W-:Y:S02]  /*17d0*/  LEA.HI.X.SX32 R85, R31, UR15, 0x1, P5 ;  /* 0x0000000f1f557c11 */ /* 0x000fe4000a8f0eff */
[----:B------:R-:W-:Y:S02]  /*17e0*/  CS2R R30, SRZ ;  /* 0x00000000001e7805 */ /* 0x000fe4000001ff00 */
[----:B------:R-:W-:Y:S01]  /*17f0*/  LEA.HI.X.SX32 R41, R20, UR15, 0x1, P3 ;  /* 0x0000000f14297c11 */ /* 0x000fe200098f0eff */
[----:B0-----:R-:W-:Y:S01]  /*1800*/  IMAD R32, R32, UR10, RZ ;  /* 0x0000000a20207c24 */ /* 0x001fe2000f8e02ff */
[----:B------:R-:W-:Y:S02]  /*1810*/  LEA R88, P1, R33, UR14, 0x1 ;  /* 0x0000000e21587c11 */ /* 0x000fe4000f8208ff */
[----:B------:R-:W-:-:S02]  /*1820*/  LEA.HI.X.SX32 R83, R27, UR15, 0x1, P4 ;  /* 0x0000000f1b537c11 */ /* 0x000fc4000a0f0eff */
[----:B------:R-:W-:Y:S02]  /*1830*/  CS2R R26, SRZ ;  /* 0x00000000001a7805 */ /* 0x000fe4000001ff00 */
[----:B------:R-:W-:Y:S02]  /*1840*/  LEA R62, P5, R39, UR14, 0x1 ;  /* 0x0000000e273e7c11 */ /* 0x000fe4000f8a08ff */
[----:B------:R-:W-:Y:S02]  /*1850*/  LEA R86, P3, R29, UR14, 0x1 ;  /* 0x0000000e1d567c11 */ /* 0x000fe4000f8608ff */
[----:B------:R-:W-:Y:S02]  /*1860*/  LEA R64, P4, R37, UR14, 0x1 ;  /* 0x0000000e25407c11 */ /* 0x000fe4000f8808ff */
[----:B------:R-:W-:Y:S02]  /*1870*/  LEA.HI.X.SX32 R91, R35, UR15, 0x1, P2 ;  /* 0x0000000f235b7c11 */ /* 0x000fe400090f0eff */
[----:B------:R-:W-:-:S02]  /*1880*/  LEA.HI.X.SX32 R89, R33, UR15, 0x1, P1 ;  /* 0x0000000f21597c11 */ /* 0x000fc400088f0eff */
[----:B------:R-:W-:Y:S02]  /*1890*/  LEA R56, P2, R53, UR14, 0x1 ;  /* 0x0000000e35387c11 */ /* 0x000fe4000f8408ff */
[----:B------:R-:W-:Y:S02]  /*18a0*/  LEA.HI.X.SX32 R63, R39, UR15, 0x1, P5 ;  /* 0x0000000f273f7c11 */ /* 0x000fe4000a8f0eff */
[----:B------:R-:W-:Y:S02]  /*18b0*/  CS2R R38, SRZ ;  /* 0x0000000000267805 */ /* 0x000fe4000001ff00 */
[----:B------:R-:W-:Y:S02]  /*18c0*/  LEA R76, P6, R21, UR14, 0x1 ;  /* 0x0000000e154c7c11 */ /* 0x000fe4000f8c08ff */
[----:B------:R-:W-:Y:S02]  /*18d0*/  LEA.HI.X.SX32 R87, R29, UR15, 0x1, P3 ;  /* 0x0000000f1d577c11 */ /* 0x000fe400098f0eff */
[----:B------:R-:W-:-:S02]  /*18e0*/  CS2R R28, SRZ ;  /* 0x00000000001c7805 */ /* 0x000fc4000001ff00 */
[----:B------:R-:W-:Y:S02]  /*18f0*/  LEA R58, P1, R51, UR14, 0x1 ;  /* 0x0000000e333a7c11 */ /* 0x000fe4000f8208ff */
[----:B------:R-:W-:Y:S02]  /*1900*/  LEA.HI.X.SX32 R65, R37, UR15, 0x1, P4 ;  /* 0x0000000f25417c11 */ /* 0x000fe4000a0f0eff */
[----:B------:R-:W-:Y:S02]  /*1910*/  CS2R R36, SRZ ;  /* 0x0000000000247805 */ /* 0x000fe4000001ff00 */
[----:B------:R-:W-:Y:S02]  /*1920*/  LEA R52, P5, R22, UR14, 0x1 ;  /* 0x0000000e16347c11 */ /* 0x000fe4000f8a08ff */
[----:B------:R-:W-:Y:S02]  /*1930*/  LEA R2, P0, R71, UR12, 0x1 ;  /* 0x0000000c47027c11 */ /* 0x000fe4000f8008ff */
[----:B------:R-:W-:-:S02]  /*1940*/  LEA R92, P3, R43, UR14, 0x1 ;  /* 0x0000000e2b5c7c11 */ /* 0x000fc4000f8608ff */
[----:B------:R-:W-:Y:S02]  /*1950*/  LEA R54, P4, R55, UR14, 0x1 ;  /* 0x0000000e37367c11 */ /* 0x000fe4000f8808ff */
[----:B------:R-:W-:Y:S02]  /*1960*/  LEA.HI.X.SX32 R57, R53, UR15, 0x1, P2 ;  /* 0x0000000f35397c11 */ /* 0x000fe400090f0eff */
[----:B------:R-:W-:Y:S02]  /*1970*/  LEA.HI.X.SX32 R77, R21, UR15, 0x1, P6 ;  /* 0x0000000f154d7c11 */ /* 0x000fe4000b0f0eff */
[----:B------:R-:W-:Y:S02]  /*1980*/  CS2R R20, SRZ ;  /* 0x0000000000147805 */ /* 0x000fe4000001ff00 */
[----:B------:R-:W-:Y:S01]  /*1990*/  LEA.HI.X.SX32 R59, R51, UR15, 0x1, P1 ;  /* 0x0000000f333b7c11 */ /* 0x000fe200088f0eff */
[----:B------:R-:W-:Y:S01]  /*19a0*/  IMAD.WIDE R50, R32, 0x2, RZ ;  /* 0x0000000220327825 */ /* 0x000fe200078e02ff */
[----:B------:R-:W-:-:S02]  /*19b0*/  LEA.HI.X.SX32 R53, R22, UR15, 0x1, P5 ;  /* 0x0000000f16357c11 */ /* 0x000fc4000a8f0eff */
[----:B------:R-:W-:Y:S02]  /*19c0*/  CS2R R22, SRZ ;  /* 0x0000000000167805 */ /* 0x000fe4000001ff00 */
[----:B------:R-:W-:Y:S02]  /*19d0*/  LEA.HI.X.SX32 R61, R43, UR15, 0x1, P3 ;  /* 0x0000000f2b3d7c11 */ /* 0x000fe400098f0eff */
[----:B------:R-:W-:Y:S02]  /*19e0*/  LEA.HI.X.SX32 R55, R55, UR15, 0x1, P4 ;  /* 0x0000000f37377c11 */ /* 0x000fe4000a0f0eff */
[----:B------:R-:W-:-:S07]  /*19f0*/  LEA.HI.X.SX32 R71, R71, UR13, 0x1, P0 ;  /* 0x0000000d47477c11 */ /* 0x000fce00080f0eff */
.L_x_2:
[----:B------:R-:W-:Y:S02]  /*1a00*/  ISETP.GE.AND P0, PT, R69, UR7, PT ;  /* 0x0000000745007c0c */ /* 0x000fe4000bf06270 */
[----:B------:R-:W-:Y:S02]  /*1a10*/  IADD3 R42, P1, PT, R50, R2, RZ ;  /* 0x00000002322a7210 */ /* 0x000fe40007f3e0ff */
[----:B------:R-:W-:-:S03]  /*1a20*/  PRMT R72, RZ, 0x7610, R72 ;  /* 0x00007610ff487816 */ /* 0x000fc60000000048 */
[----:B------:R-:W-:Y:S01]  /*1a30*/  IMAD.X R43, R51, 0x1, R71, P1 ;  /* 0x00000001332b7824 */ /* 0x000fe200008e0647 */
[----:B------:R-:W-:-:S05]  /*1a40*/  ISETP.GE.AND P1, PT, R67, UR7, PT ;  /* 0x0000000743007c0c */ /* 0x000fca000bf26270 */
[----:B------:R-:W2:Y:S01]  /*1a50*/  @!P0 LDG.E.U16 R72, desc[UR8][R42.64] ;  /* 0x000000082a488981 */ /* 0x000ea2000c1e1500 */
[----:B------:R-:W-:Y:S02]  /*1a60*/  IADD3 R34, P0, PT, R50, R3, RZ ;  /* 0x0000000332227210 */ /* 0x000fe40007f1e0ff */
[----:B------:R-:W-:-:S03]  /*1a70*/  PRMT R74, RZ, 0x7610, R74 ;  /* 0x00007610ff4a7816 */ /* 0x000fc6000000004a */
[----:B------:R-:W-:-:S05]  /*1a80*/  IMAD.X R35, R51, 0x1, R0, P0 ;  /* 0x0000000133237824 */ /* 0x000fca00000e0600 */
[----:B------:R0:W3:Y:S01]  /*1a90*/  @!P1 LDG.E.U16 R74, desc[UR8][R34.64] ;  /* 0x00000008224a9981 */ /* 0x0000e2000c1e1500 */
[----:B------:R-:W-:Y:S01]  /*1aa0*/  ISETP.GE.AND P0, PT, R68, UR7, PT ;  /* 0x0000000744007c0c */ /* 0x000fe2000bf06270 */
[C---:B------:R-:W-:Y:S01]  /*1ab0*/  IMAD.WIDE R32, R73.reuse, 0x2, R52 ;  /* 0x0000000249207825 */ /* 0x040fe200078e0234 */
[----:B------:R-:W-:Y:S01]  /*1ac0*/  PRMT R60, RZ, 0x7610, R60 ;  /* 0x00007610ff3c7816 */ /* 0x000fe2000000003c */
[----:B------:R-:W-:Y:S10]  /*1ad0*/  BAR.SYNC.DEFER_BLOCKING 0x0 ;  /* 0x0000000000007b1d */ /* 0x000ff40000010000 */
[----:B------:R1:W4:Y:S01]  /*1ae0*/  @!P0 LDG.E.U16 R60, desc[UR8][R32.64] ;  /* 0x00000008203c8981 */ /* 0x000322000c1e1500 */
[----:B0-----:R-:W-:Y:S01]  /*1af0*/  IMAD.WIDE R34, R73, 0x2, R56 ;  /* 0x0000000249227825 */ /* 0x001fe200078e0238 */
[----:B------:R-:W-:-:S03]  /*1b00*/  PRMT R93, RZ, 0x7610, R93 ;  /* 0x00007610ff5d7816 */ /* 0x000fc6000000005d */
[----:B------:R-:W-:-:S04]  /*1b10*/  IMAD.WIDE R42, R73, 0x2, R54 ;  /* 0x00000002492a7825 */ /* 0x000fc800078e0236 */
[----:B-1----:R-:W-:Y:S01]  /*1b20*/  IMAD.WIDE R32, R73, 0x2, R58 ;  /* 0x0000000249207825 */ /* 0x002fe200078e023a */
[----:B------:R-:W5:Y:S04]  /*1b30*/  @!P0 LDG.E.U16 R93, desc[UR8][R42.64] ;  /* 0x000000082a5d8981 */ /* 0x000f68000c1e1500 */
[----:B--2---:R0:W-:Y:S02]  /*1b40*/  STS.U16 [R6+UR5+0x1000], R72 ;  /* 0x0010004806007988 */ /* 0x0041e40008000405 */
[----:B0-----:R-:W-:Y:S02]  /*1b50*/  PRMT R72, RZ, 0x7610, R72 ;  /* 0x00007610ff487816 */ /* 0x001fe40000000048 */
[----:B---3--:R0:W-:Y:S04]  /*1b60*/  STS.U16 [R6+UR5+0x1100], R74 ;  /* 0x0011004a06007988 */ /* 0x0081e80008000405 */
[----:B------:R1:W2:Y:S01]  /*1b70*/  @!P0 LDG.E.U16 R72, desc[UR8][R34.64] ;  /* 0x0000000822488981 */ /* 0x0002a2000c1e1500 */
[----:B0-----:R-:W-:-:S06]  /*1b80*/  PRMT R74, RZ, 0x7610, R74 ;  /* 0x00007610ff4a7816 */ /* 0x001fcc000000004a */
[----:B------:R0:W3:Y:S01]  /*1b90*/  @!P0 LDG.E.U16 R74, desc[UR8][R32.64] ;  /* 0x00000008204a8981 */ /* 0x0000e2000c1e1500 */
[----:B-1----:R-:W-:-:S03]  /*1ba0*/  IMAD.WIDE R34, R73, 0x2, R62 ;  /* 0x0000000249227825 */ /* 0x002fc600078e023e */
[----:B----4-:R1:W-:Y:S01]  /*1bb0*/  STS.U16 [R6+UR5], R60 ;  /* 0x0000003c06007988 */ /* 0x0103e20008000405 */
[----:B0-----:R-:W-:-:S06]  /*1bc0*/  PRMT R33, RZ, 0x7610, R33 ;  /* 0x00007610ff217816 */ /* 0x001fcc0000000021 */
[----:B------:R0:W4:Y:S01]  /*1bd0*/  @!P0 LDG.E.U16 R33, desc[UR8][R34.64] ;  /* 0x0000000822218981 */ /* 0x000122000c1e1500 */
[--C-:B-1----:R-:W-:Y:S01]  /*1be0*/  IMAD.MOV.U32 R60, RZ, RZ, R92.reuse ;  /* 0x000000ffff3c7224 */ /* 0x102fe200078e005c */
[----:B------:R-:W-:-:S03]  /*1bf0*/  PRMT R92, RZ, 0x7610, R92 ;  /* 0x00007610ff5c7816 */ /* 0x000fc6000000005c */
[----:B------:R-:W-:-:S05]  /*1c00*/  IMAD.WIDE R42, R73, 0x2, R60 ;  /* 0x00000002492a7825 */ /* 0x000fca00078e023c */
[----:B------:R1:W4:Y:S01]  /*1c10*/  @!P0 LDG.E.U16 R92, desc[UR8][R42.64] ;  /* 0x000000082a5c8981 */ /* 0x000322000c1e1500 */
[----:B------:R-:W-:Y:S01]  /*1c20*/  PRMT R32, RZ, 0x7610, R32 ;  /* 0x00007610ff207816 */ /* 0x000fe20000000020 */
[C---:B0-----:R-:W-:Y:S02]  /*1c30*/  IMAD.WIDE R34, R73.reuse, 0x2, R64 ;  /* 0x0000000249227825 */ /* 0x041fe400078e0240 */
[----:B-----5:R0:W-:Y:S04]  /*1c40*/  STS.U16 [R6+UR5+0x100], R93 ;  /* 0x0001005d06007988 */ /* 0x0201e80008000405 */
[----:B------:R5:W4:Y:S01]  /*1c50*/  @!P0 LDG.E.U16 R32, desc[UR8][R34.64] ;  /* 0x0000000822208981 */ /* 0x000b22000c1e1500 */
[----:B-1----:R-:W-:Y:S01]  /*1c60*/  IMAD.WIDE R42, R73, 0x2, R90 ;  /* 0x00000002492a7825 */ /* 0x002fe200078e025a */
[----:B0-----:R-:W-:-:S03]  /*1c70*/  PRMT R93, RZ, 0x7610, R93 ;  /* 0x00007610ff5d7816 */ /* 0x001fc6000000005d */
[----:B-----5:R-:W-:-:S03]  /*1c80*/  IMAD.WIDE R34, R73, 0x2, R88 ;  /* 0x0000000249227825 */ /* 0x020fc600078e0258 */
[----:B------:R0:W5:Y:S02]  /*1c90*/  @!P0 LDG.E.U16 R93, desc[UR8][R42.64] ;  /* 0x000000082a5d8981 */ /* 0x000164000c1e1500 */
[C---:B0-----:R-:W-:Y:S02]  /*1ca0*/  IMAD.WIDE R42, R73.reuse, 0x2, R84 ;  /* 0x00000002492a7825 */ /* 0x041fe400078e0254 */
[----:B--2---:R0:W-:Y:S02]  /*1cb0*/  STS.U16 [R6+UR5+0x200], R72 ;  /* 0x0002004806007988 */ /* 0x0041e40008000405 */
[----:B0-----:R-:W-:Y:S02]  /*1cc0*/  PRMT R72, RZ, 0x7610, R72 ;  /* 0x00007610ff487816 */ /* 0x001fe40000000048 */
[----:B---3--:R0:W-:Y:S04]  /*1cd0*/  STS.U16 [R6+UR5+0x300], R74 ;  /* 0x0003004a06007988 */ /* 0x0081e80008000405 */
[----:B------:R1:W2:Y:S01]  /*1ce0*/  @!P0 LDG.E.U16 R72, desc[UR8][R34.64] ;  /* 0x0000000822488981 */ /* 0x0002a2000c1e1500 */
[----:B0-----:R-:W-:Y:S01]  /*1cf0*/  PRMT R74, RZ, 0x7610, R74 ;  /* 0x00007610ff4a7816 */ /* 0x001fe2000000004a */
[----:B-1----:R-:W-:-:S02]  /*1d00*/  IMAD.WIDE R34, R73, 0x2, R86 ;  /* 0x0000000249227825 */ /* 0x002fc400078e0256 */
[----:B----4-:R0:W-:Y:S04]  /*1d10*/  STS.U16 [R6+UR5+0x500], R33 ;  /* 0x0005002106007988 */ /* 0x0101e80008000405 */
[----:B------:R1:W3:Y:S04]  /*1d20*/  @!P0 LDG.E.U16 R74, desc[UR8][R34.64] ;  /* 0x00000008224a8981 */ /* 0x0002e8000c1e1500 */
[----:B------:R4:W-:Y:S01]  /*1d30*/  STS.U16 [R6+UR5+0x400], R92 ;  /* 0x0004005c06007988 */ /* 0x0009e20008000405 */
[----:B0-----:R-:W-:Y:S01]  /*1d40*/  PRMT R33, RZ, 0x7610, R33 ;  /* 0x00007610ff217816 */ /* 0x001fe20000000021 */
[----:B-1----:R-:W-:-:S05]  /*1d50*/  IMAD.WIDE R34, R73, 0x2, R82 ;  /* 0x0000000249227825 */ /* 0x002fca00078e0252 */
[----:B------:R0:W3:Y:S01]  /*1d60*/  @!P0 LDG.E.U16 R33, desc[UR8][R34.64] ;  /* 0x0000000822218981 */ /* 0x0000e2000c1e1500 */
[----:B----4-:R-:W-:-:S06]  /*1d70*/  PRMT R92, RZ, 0x7610, R92 ;  /* 0x00007610ff5c7816 */ /* 0x010fcc000000005c */
[----:B------:R1:W4:Y:S01]  /*1d80*/  @!P0 LDG.E.U16 R92, desc[UR8][R42.64] ;  /* 0x000000082a5c8981 */ /* 0x000322000c1e1500 */
[----:B0-----:R-:W-:-:S03]  /*1d90*/  IMAD.WIDE R34, R73, 0x2, R80 ;  /* 0x0000000249227825 */ /* 0x001fc600078e0250 */
[----:B------:R0:W-:Y:S02]  /*1da0*/  STS.U16 [R6+UR5+0x600], R32 ;  /* 0x0006002006007988 */ /* 0x0001e40008000405 */
[----:B0-----:R-:W-:Y:S02]  /*1db0*/  PRMT R32, RZ, 0x7610, R32 ;  /* 0x00007610ff207816 */ /* 0x001fe40000000020 */
[----:B-----5:R0:W-:Y:S04]  /*1dc0*/  STS.U16 [R6+UR5+0x700], R93 ;  /* 0x0007005d06007988 */ /* 0x0201e80008000405 */
[----:B------:R5:W4:Y:S01]  /*1dd0*/  @!P0 LDG.E.U16 R32, desc[UR8][R34.64] ;  /* 0x0000000822208981 */ /* 0x000b22000c1e1500 */
[----:B-1----:R-:W-:-:S04]  /*1de0*/  IMAD.WIDE R42, R73, 0x2, R78 ;  /* 0x00000002492a7825 */ /* 0x002fc800078e024e */
[----:B0-----:R-:W-:Y:S02]  /*1df0*/  IMAD.MOV.U32 R93, RZ, RZ, R41 ;  /* 0x000000ffff5d7224 */ /* 0x001fe400078e0029 */
[----:B-----5:R-:W-:Y:S01]  /*1e00*/  IMAD.WIDE R34, R73, 0x2, R76 ;  /* 0x0000000249227825 */ /* 0x020fe200078e024c */
[----:B--2---:R0:W-:Y:S02]  /*1e10*/  STS.U16 [R6+UR5+0x800], R72 ;  /* 0x0008004806007988 */ /* 0x0041e40008000405 */
[----:B0-----:R-:W-:-:S06]  /*1e20*/  PRMT R72, RZ, 0x7610, R72 ;  /* 0x00007610ff487816 */ /* 0x001fcc0000000048 */
[----:B------:R-:W2:Y:S04]  /*1e30*/  @!P0 LDG.E.U16 R72, desc[UR8][R42.64] ;  /* 0x000000082a488981 */ /* 0x000ea8000c1e1500 */
[----:B---3--:R0:W-:Y:S02]  /*1e40*/  STS.U16 [R6+UR5+0x900], R74 ;  /* 0x0009004a06007988 */ /* 0x0081e40008000405 */
[----:B0-----:R-:W-:Y:S02]  /*1e50*/  PRMT R74, RZ, 0x7610, R74 ;  /* 0x00007610ff4a7816 */ /* 0x001fe4000000004a */
[----:B------:R0:W-:Y:S04]  /*1e60*/  STS.U16 [R6+UR5+0xb00], R33 ;  /* 0x000b002106007988 */ /* 0x0001e80008000405 */
[----:B------:R1:W3:Y:S04]  /*1e70*/  @!P0 LDG.E.U16 R74, desc[UR8][R34.64] ;  /* 0x00000008224a8981 */ /* 0x0002e8000c1e1500 */
[----:B----4-:R4:W-:Y:S01]  /*1e80*/  STS.U16 [R6+UR5+0xa00], R92 ;  /* 0x000a005c06007988 */ /* 0x0109e20008000405 */
[----:B0-----:R-:W-:Y:S01]  /*1e90*/  PRMT R33, RZ, 0x7610, R33 ;  /* 0x00007610ff217816 */ /* 0x001fe20000000021 */
[----:B----4-:R-:W-:-:S04]  /*1ea0*/  IMAD.MOV.U32 R92, RZ, RZ, R40 ;  /* 0x000000ffff5c7224 */ /* 0x010fc800078e0028 */
[----:B-1----:R-:W-:-:S05]  /*1eb0*/  IMAD.WIDE R34, R73, 0x2, R92 ;  /* 0x0000000249227825 */ /* 0x002fca00078e025c */
[----:B------:R-:W4:Y:S04]  /*1ec0*/  @!P0 LDG.E.U16 R33, desc[UR8][R34.64] ;  /* 0x0000000822218981 */ /* 0x000f28000c1e1500 */
[----:B------:R-:W-:Y:S01]  /*1ed0*/  STS.U16 [R6+UR5+0xc00], R32 ;  /* 0x000c002006007988 */ /* 0x000fe20008000405 */
[----:B------:R-:W-:-:S04]  /*1ee0*/  UIADD3 UR6, UPT, UPT, UR6, -0x1, URZ ;  /* 0xffffffff06067890 */ /* 0x000fc8000fffe0ff */
[----:B------:R-:W-:Y:S01]  /*1ef0*/  UISETP.NE.U32.AND UP0, UPT, UR6, URZ, UPT ;  /* 0x000000ff0600728c */ /* 0x000fe2000bf05070 */
[----:B------:R-:W-:Y:S01]  /*1f00*/  IMAD.WIDE R60, R75, 0x2, R60 ;  /* 0x000000024b3c7825 */ /* 0x000fe200078e023c */
[----:B------:R-:W-:-:S03]  /*1f10*/  UIADD3 UR7, UPT, UPT, UR7, -0x10, URZ ;  /* 0xfffffff007077890 */ /* 0x000fc6000fffe0ff */
[----:B------:R-:W-:-:S04]  /*1f20*/  IMAD.WIDE R76, R75, 0x2, R76 ;  /* 0x000000024b4c7825 */ /* 0x000fc800078e024c */
        /* <DEDUP_REMOVED lines=13> */
[----:B------:R-:W-:Y:S01]  /*2000*/  IMAD.WIDE R50, R70, 0x2, R50 ;  /* 0x0000000246327825 */ /* 0x000fe200078e0232 */
[----:B--2---:R-:W-:Y:S04]  /*2010*/  STS.U16 [R6+UR5+0xd00], R72 ;  /* 0x000d004806007988 */ /* 0x004fe80008000405 */
[----:B---3--:R-:W-:Y:S04]  /*2020*/  STS.U16 [R6+UR5+0xe00], R74 ;  /* 0x000e004a06007988 */ /* 0x008fe80008000405 */
[----:B----4-:R-:W-:Y:S01]  /*2030*/  STS.U16 [R6+UR5+0xf00], R33 ;  /* 0x000f002106007988 */ /* 0x010fe20008000405 */
[----:B------:R-:W-:Y:S06]  /*2040*/  BAR.SYNC.DEFER_BLOCKING 0x0 ;  /* 0x0000000000007b1d */ /* 0x000fec0000010000 */
[----:B------:R-:W-:Y:S04]  /*2050*/  LDSM.16.MT88.4 R32, [R5+0x1000] ;  /* 0x001000000520783b */ /* 0x000fe80000004200 */
[----:B------:R-:W0:Y:S02]  /*2060*/  LDSM.16.M88.4 R40, [R4] ;  /* 0x000000000428783b */ /* 0x000e240000000200 */
[C---:B0-----:R-:W-:Y:S08]  /*2070*/  HMMA.16816.F32 R28, R32.reuse, R40, R28 ;  /* 0x00000028201c723c */ /* 0x041ff0000000181c */
[C---:B------:R-:W-:Y:S01]  /*2080*/  HMMA.16816.F32 R20, R32.reuse, R42, R20 ;  /* 0x0000002a2014723c */ /* 0x040fe20000001814 */
[----:B------:R-:W0:Y:S07]  /*2090*/  LDSM.16.M88.4 R40, [R4+0x800] ;  /* 0x000800000428783b */ /* 0x000e2e0000000200 */
[C---:B0-----:R-:W-:Y:S08]  /*20a0*/  HMMA.16816.F32 R24, R32.reuse, R42, R24 ;  /* 0x0000002a2018723c */ /* 0x041ff00000001818 */
[----:B------:R-:W-:Y:S01]  /*20b0*/  HMMA.16816.F32 R36, R32, R40, R36 ;  /* 0x000000282024723c */ /* 0x000fe20000001824 */
[----:B------:R-:W-:-:S04]  /*20c0*/  IMAD.WIDE R40, R75, 0x2, R92 ;  /* 0x000000024b287825 */ /* 0x000fc800078e025c */
[----:B------:R-:W-:Y:S01]  /*20d0*/  IMAD.MOV.U32 R92, RZ, RZ, R60 ;  /* 0x000000ffff5c7224 */ /* 0x000fe200078e003c */
[----:B------:R-:W-:-:S14]  /*20e0*/  BRA.U UP0, `(.L_x_2) ;  /* 0xfffffff900447547 */ /* 0x000fdc000b83ffff */
[----:B------:R-:W-:Y:S02]  /*20f0*/  F2FP.F16.F32.PACK_AB R32, R23, R31 ;  /* 0x0000001f1720723e */ /* 0x000fe400000000ff */
[----:B------:R-:W-:Y:S02]  /*2100*/  F2FP.F16.F32.PACK_AB R2, R21, R29 ;  /* 0x0000001d1502723e */ /* 0x000fe400000000ff */
[----:B------:R-:W-:Y:S02]  /*2110*/  F2FP.F16.F32.PACK_AB R33, R27, R39 ;  /* 0x000000271b21723e */ /* 0x000fe400000000ff */
[----:B------:R-:W-:Y:S02]  /*2120*/  F2FP.F16.F32.PACK_AB R23, R26, R38 ;  /* 0x000000261a17723e */ /* 0x000fe400000000ff */
[----:B------:R-:W-:Y:S02]  /*2130*/  F2FP.F16.F32.PACK_AB R22, R22, R30 ;  /* 0x0000001e1616723e */ /* 0x000fe400000000ff */
[----:B------:R-:W-:-:S02]  /*2140*/  F2FP.F16.F32.PACK_AB R3, R25, R37 ;  /* 0x000000251903723e */ /* 0x000fc400000000ff */
[----:B------:R-:W-:Y:S02]  /*2150*/  F2FP.F16.F32.PACK_AB R21, R24, R36 ;  /* 0x000000241815723e */ /* 0x000fe400000000ff */
[----:B------:R-:W-:-:S07]  /*2160*/  F2FP.F16.F32.PACK_AB R20, R20, R28 ;  /* 0x0000001c1414723e */ /* 0x000fce00000000ff */
.L_x_1:
[----:B------:R-:W0:Y:S01]  /*2170*/  S2R R26, SR_TID.X ;  /* 0x00000000001a7919 */ /* 0x000e220000002100 */
[----:B------:R-:W1:Y:S08]  /*2180*/  S2UR UR5, SR_CgaCtaId ;  /* 0x00000000000579c3 */ /* 0x000e700000008800 */
[----:B------:R-:W-:Y:S01]  /*2190*/  BAR.SYNC.DEFER_BLOCKING 0x0 ;  /* 0x0000000000007b1d */ /* 0x000fe20000010000 */
[----:B------:R-:W-:-:S02]  /*21a0*/  ISETP.NE.U32.AND P0, PT, R9, RZ, PT ;  /* 0x000000ff0900720c */ /* 0x000fc40003f05070 */
[----:B------:R-:W-:Y:S02]  /*21b0*/  LOP3.LUT R9, R8, 0xf8, RZ, 0xc0, !PT ;  /* 0x000000f808097812 */ /* 0x000fe400078ec0ff */
[----:B------:R-:W-:Y:S01]  /*21c0*/  SEL R5, RZ, 0x420, !P0 ;  /* 0x00000420ff057807 */ /* 0x000fe20004000000 */
[----:B------:R-:W-:Y:S02]  /*21d0*/  UMOV UR4, 0x400 ;  /* 0x0000040000047882 */ /* 0x000fe40000000000 */
[----:B------:R-:W2:Y:S01]  /*21e0*/  LDC R31, c[0x0][0x3b8] ;  /* 0x0000ee00ff1f7b82 */ /* 0x000ea20000000800 */
[----:B------:R-:W3:Y:S01]  /*21f0*/  LDCU.128 UR12, c[0x0][0x390] ;  /* 0x00007200ff0c77ac */ /* 0x000ee20008000c00 */
[----:B-1----:R-:W-:Y:S01]  /*2200*/  ULEA UR4, UR5, UR4, 0x18 ;  /* 0x0000000405047291 */ /* 0x002fe2000f8ec0ff */
[----:B------:R-:W1:Y:S01]  /*2210*/  LDCU UR5, c[0x0][0x3b4] ;  /* 0x00007680ff0577ac */ /* 0x000e620008000800 */
[----:B---3--:R-:W-:Y:S02]  /*2220*/  ISETP.GE.AND P0, PT, R10, UR14, PT ;  /* 0x0000000e0a007c0c */ /* 0x008fe4000bf06270 */
[----:B0-----:R-:W-:-:S02]  /*2230*/  LOP3.LUT R0, R26, 0x60, RZ, 0xc0, !PT ;  /* 0x000000601a007812 */ /* 0x001fc400078ec0ff */
[----:B------:R-:W-:Y:S02]  /*2240*/  LOP3.LUT R4, R26, 0xc, RZ, 0xc0, !PT ;  /* 0x0000000c1a047812 */ /* 0x000fe400078ec0ff */
[----:B------:R-:W-:Y:S01]  /*2250*/  ISETP.LT.AND P3, PT, R49, UR15, !P0 ;  /* 0x0000000f31007c0c */ /* 0x000fe2000c761270 */
[----:B------:R-:W-:Y:S01]  /*2260*/  IMAD.SHL.U32 R0, R0, 0x8, RZ ;  /* 0x0000000800007824 */ /* 0x000fe200078e00ff */
[----:B------:R-:W-:Y:S01]  /*2270*/  ISETP.LT.AND P4, PT, R66, UR15, !P0 ;  /* 0x0000000f42007c0c */ /* 0x000fe2000c781270 */
[C---:B------:R-:W-:Y:S01]  /*2280*/  IMAD R5, R4.reuse, 0x2, R5 ;  /* 0x0000000204057824 */ /* 0x040fe200078e0205 */
[----:B------:R-:W-:Y:S01]  /*2290*/  ISETP.LT.AND P2, PT, R45, UR15, !P0 ;  /* 0x0000000f2d007c0c */ /* 0x000fe2000c741270 */
[----:B------:R-:W-:Y:S02]  /*22a0*/  IMAD R9, R4, 0x100, R9 ;  /* 0x0000010004097824 */ /* 0x000fe400078e0209 */
[----:B--2---:R-:W-:Y:S01]  /*22b0*/  IMAD R49, R49, R31, RZ ;  /* 0x0000001f31317224 */ /* 0x004fe200078e02ff */
[----:B------:R-:W-:Y:S01]  /*22c0*/  LOP3.LUT R24, R5, R7, R0, 0x1e, !PT ;  /* 0x0000000705187212 */ /* 0x000fe200078e1e00 */
[----:B-1----:R-:W-:Y:S01]  /*22d0*/  IMAD R0, R10, UR5, RZ ;  /* 0x000000050a007c24 */ /* 0x002fe2000f8e02ff */
[----:B------:R-:W-:Y:S01]  /*22e0*/  LOP3.LUT R26, R9, 0x60, R26, 0x78, !PT ;  /* 0x00000060091a7812 */ /* 0x000fe200078e781a */
[----:B------:R-:W-:Y:S01]  /*22f0*/  IMAD R10, R66, R31, RZ ;  /* 0x0000001f420a7224 */ /* 0x000fe200078e02ff */
[----:B------:R-:W-:Y:S01]  /*2300*/  LOP3.LUT R25, R24, 0x40, RZ, 0x3c, !PT ;  /* 0x0000004018197812 */ /* 0x000fe200078e3cff */
[----:B------:R0:W-:Y:S01]  /*2310*/  STS.64 [R24+UR4], R20 ;  /* 0x0000001418007988 */ /* 0x0001e20008000a04 */
[----:B------:R-:W-:-:S03]  /*2320*/  LEA R27, P1, R0, UR12, 0x1 ;  /* 0x0000000c001b7c11 */ /* 0x000fc6000f8208ff */
[----:B------:R-:W-:Y:S01]  /*2330*/  STS.64 [R24+UR4+0x80], R2 ;  /* 0x0000800218007988 */ /* 0x000fe20008000a04 */
[----:B------:R-:W-:-:S03]  /*2340*/  LEA.HI.X.SX32 R29, R0, UR13, 0x1, P1 ;  /* 0x0000000d001d7c11 */ /* 0x000fc600088f0eff */
[----:B------:R1:W-:Y:S04]  /*2350*/  STS.64 [R25+UR4+0x800], R22 ;  /* 0x0008001619007988 */ /* 0x0003e80008000a04 */
[----:B------:R2:W-:Y:S01]  /*2360*/  STS.64 [R25+UR4+0x880], R32 ;  /* 0x0008802019007988 */ /* 0x0005e20008000a04 */
[----:B------:R-:W-:Y:S01]  /*2370*/  BAR.SYNC.DEFER_BLOCKING 0x0 ;  /* 0x0000000000007b1d */ /* 0x000fe20000010000 */
[CC--:B0-----:R-:W-:Y:S02]  /*2380*/  LEA R20, P1, R10.reuse, R27.reuse, 0x1 ;  /* 0x0000001b0a147211 */ /* 0x0c1fe400078208ff */
[----:B-1----:R-:W-:Y:S02]  /*2390*/  LEA R22, P5, R49, R27, 0x1 ;  /* 0x0000001b31167211 */ /* 0x002fe400078a08ff */
[-C--:B------:R-:W-:Y:S01]  /*23a0*/  LEA.HI.X.SX32 R21, R10, R29.reuse, 0x1, P1 ;  /* 0x0000001d0a157211 */ /* 0x080fe200008f0eff */
[----:B------:R-:W-:Y:S01]  /*23b0*/  IMAD R10, R31, 0x10, R10 ;  /* 0x000000101f0a7824 */ /* 0x000fe200078e020a */
[----:B------:R-:W-:-:S02]  /*23c0*/  LEA.HI.X.SX32 R23, R49, R29, 0x1, P5 ;  /* 0x0000001d31177211 */ /* 0x000fc400028f0eff */
[----:B------:R-:W-:Y:S01]  /*23d0*/  ISETP.LT.AND P1, PT, R46, UR15, !P0 ;  /* 0x0000000f2e007c0c */ /* 0x000fe2000c721270 */
[----:B------:R-:W-:Y:S01]  /*23e0*/  IMAD R0, R31, 0x8, R10 ;  /* 0x000000081f007824 */ /* 0x000fe200078e020a */
[C---:B------:R-:W-:Y:S02]  /*23f0*/  LEA R24, P6, R10.reuse, R27, 0x1 ;  /* 0x0000001b0a187211 */ /* 0x040fe400078c08ff */
[----:B------:R-:W-:Y:S02]  /*2400*/  ISETP.LT.AND P5, PT, R19, UR15, !P0 ;  /* 0x0000000f13007c0c */ /* 0x000fe4000c7a1270 */
[----:B--2---:R-:W-:Y:S01]  /*2410*/  LEA.HI.X.SX32 R25, R10, R29, 0x1, P6 ;  /* 0x0000001d0a197211 */ /* 0x004fe200030f0eff */
[----:B------:R-:W-:Y:S01]  /*2420*/  IMAD R10, R31, 0x8, R0 ;  /* 0x000000081f0a7824 */ /* 0x000fe200078e0200 */
[----:B------:R-:W0:Y:S04]  /*2430*/  LDS.64 R8, [R26+UR4] ;  /* 0x000000041a087984 */ /* 0x000e280008000a00 */
[----:B------:R-:W1:Y:S04]  /*2440*/  LDS.64 R6, [R26+UR4+0x100] ;  /* 0x000100041a067984 */ /* 0x000e680008000a00 */
[----:B------:R-:W2:Y:S04]  /*2450*/  LDS.64 R4, [R26+UR4+0x200] ;  /* 0x000200041a047984 */ /* 0x000ea80008000a00 */
[----:B------:R-:W3:Y:S04]  /*2460*/  LDS.64 R2, [R26+UR4+0x300] ;  /* 0x000300041a027984 */ /* 0x000ee80008000a00 */
[----:B0-----:R0:W-:Y:S01]  /*2470*/  @P4 STG.E.U16 desc[UR8][R20.64], R8 ;  /* 0x0000000814004986 */ /* 0x0011e2000c101508 */
[----:B------:R-:W-:-:S03]  /*2480*/  ISETP.LT.AND P4, PT, R44, UR15, !P0 ;  /* 0x0000000f2c007c0c */ /* 0x000fc6000c781270 */
[----:B-1----:R1:W-:Y:S01]  /*2490*/  @P3 STG.E.U16 desc[UR8][R22.64], R6 ;  /* 0x0000000616003986 */ /* 0x0023e2000c101508 */
[----:B------:R-:W-:Y:S02]  /*24a0*/  ISETP.LT.AND P3, PT, R18, UR15, !P0 ;  /* 0x0000000f12007c0c */ /* 0x000fe4000c761270 */
[C---:B------:R-:W-:Y:S01]  /*24b0*/  LEA R18, P6, R0.reuse, R27, 0x1 ;  /* 0x0000001b00127211 */ /* 0x040fe200078c08ff */
[----:B--2---:R2:W-:Y:S01]  /*24c0*/  @P1 STG.E.U16 desc[UR8][R24.64], R4 ;  /* 0x0000000418001986 */ /* 0x0045e2000c101508 */
[----:B------:R-:W-:Y:S02]  /*24d0*/  ISETP.LT.AND P1, PT, R17, UR15, !P0 ;  /* 0x0000000f11007c0c */ /* 0x000fe4000c721270 */
[----:B------:R-:W-:Y:S01]  /*24e0*/  LEA.HI.X.SX32 R19, R0, R29, 0x1, P6 ;  /* 0x0000001d00137211 */ /* 0x000fe200030f0eff */
[C---:B------:R-:W-:Y:S01]  /*24f0*/  IMAD R0, R31.reuse, 0x8, R10 ;  /* 0x000000081f007824 */ /* 0x040fe200078e020a */
[----:B0-----:R-:W-:Y:S02]  /*2500*/  LEA R20, P6, R10, R27, 0x1 ;  /* 0x0000001b0a147211 */ /* 0x001fe400078c08ff */
[----:B------:R-:W-:Y:S01]  /*2510*/  PRMT R17, R8, 0x7632, R17 ;  /* 0x0000763208117816 */ /* 0x000fe20000000011 */
[----:B---3--:R-:W-:Y:S01]  /*2520*/  @P2 STG.E.U16 desc[UR8][R18.64], R2 ;  /* 0x0000000212002986 */ /* 0x008fe2000c101508 */
[----:B------:R-:W-:Y:S01]  /*2530*/  LEA.HI.X.SX32 R21, R10, R29, 0x1, P6 ;  /* 0x0000001d0a157211 */ /* 0x000fe200030f0eff */
[----:B------:R-:W-:Y:S01]  /*2540*/  IMAD R8, R31, 0x8, R0 ;  /* 0x000000081f087824 */ /* 0x000fe200078e0200 */
[----:B------:R-:W-:-:S02]  /*2550*/  ISETP.LT.AND P2, PT, R16, UR15, !P0 ;  /* 0x0000000f10007c0c */ /* 0x000fc4000c741270 */
[----:B------:R-:W-:Y:S01]  /*2560*/  LEA R16, P6, R0, R27, 0x1 ;  /* 0x0000001b00107211 */ /* 0x000fe200078c08ff */
[----:B------:R0:W-:Y:S01]  /*2570*/  @P4 STG.E.U16 desc[UR8][R20.64], R17 ;  /* 0x0000001114004986 */ /* 0x0001e2000c101508 */
[C---:B------:R-:W-:Y:S01]  /*2580*/  ISETP.LT.AND P4, PT, R48.reuse, UR15, !P0 ;  /* 0x0000000f30007c0c */ /* 0x040fe2000c781270 */
[----:B------:R-:W-:Y:S01]  /*2590*/  IMAD R48, R48, R31, RZ ;  /* 0x0000001f30307224 */ /* 0x000fe200078e02ff */
[----:B-1----:R-:W-:Y:S02]  /*25a0*/  PRMT R6, R6, 0x7632, R6 ;  /* 0x0000763206067816 */ /* 0x002fe40000000006 */
[----:B--2---:R-:W-:Y:S02]  /*25b0*/  PRMT R4, R4, 0x7632, R4 ;  /* 0x0000763204047816 */ /* 0x004fe40000000004 */
[----:B------:R-:W-:Y:S02]  /*25c0*/  PRMT R10, R2, 0x7632, R10 ;  /* 0x00007632020a7816 */ /* 0x000fe4000000000a */
[----:B0-----:R-:W-:-:S02]  /*25d0*/  LEA.HI.X.SX32 R17, R0, R29, 0x1, P6 ;  /* 0x0000001d00117211 */ /* 0x001fc400030f0eff */
[----:B------:R-:W-:-:S03]  /*25e0*/  LEA R22, P6, R8, R27, 0x1 ;  /* 0x0000001b08167211 */ /* 0x000fc600078c08ff */
[----:B------:R0:W-:Y:S01]  /*25f0*/  @P5 STG.E.U16 desc[UR8][R16.64], R6 ;  /* 0x0000000610005986 */ /* 0x0001e2000c101508 */
[----:B------:R-:W-:Y:S01]  /*2600*/  LEA.HI.X.SX32 R23, R8, R29, 0x1, P6 ;  /* 0x0000001d08177211 */ /* 0x000fe200030f0eff */
[----:B------:R-:W-:Y:S01]  /*2610*/  IMAD R8, R31, 0x10, R8 ;  /* 0x000000101f087824 */ /* 0x000fe200078e0208 */
[C---:B------:R-:W-:Y:S02]  /*2620*/  LEA R18, P6, R48.reuse, R27, 0x1 ;  /* 0x0000001b30127211 */ /* 0x040fe400078c08ff */
[----:B------:R-:W-:Y:S01]  /*2630*/  ISETP.LT.AND P5, PT, R15, UR15, !P0 ;  /* 0x0000000f0f007c0c */ /* 0x000fe2000c7a1270 */
[C---:B------:R-:W-:Y:S01]  /*2640*/  IMAD R0, R31.reuse, 0x8, R8 ;  /* 0x000000081f007824 */ /* 0x040fe200078e0208 */
[----:B------:R-:W-:Y:S01]  /*2650*/  LEA.HI.X.SX32 R19, R48, R29, 0x1, P6 ;  /* 0x0000001d30137211 */ /* 0x000fe200030f0eff */
[----:B------:R1:W-:Y:S01]  /*2660*/  @P3 STG.E.U16 desc[UR8][R22.64], R4 ;  /* 0x0000000416003986 */ /* 0x0003e2000c101508 */
[-C--:B------:R-:W-:Y:S01]  /*2670*/  LEA R20, P3, R8, R27.reuse, 0x1 ;  /* 0x0000001b08147211 */ /* 0x080fe200078608ff */
[----:B------:R-:W-:Y:S01]  /*2680*/  IMAD R2, R31, 0x8, R0 ;  /* 0x000000081f027824 */ /* 0x000fe200078e0200 */
[----:B0-----:R-:W-:Y:S01]  /*2690*/  LEA R16, P6, R0, R27, 0x1 ;  /* 0x0000001b00107211 */ /* 0x001fe200078c08ff */
[----:B------:R0:W-:Y:S01]  /*26a0*/  @P4 STG.E.U16 desc[UR8][R18.64], R10 ;  /* 0x0000000a12004986 */ /* 0x0001e2000c101508 */
[----:B------:R-:W-:Y:S01]  /*26b0*/  LEA.HI.X.SX32 R21, R8, R29, 0x1, P3 ;  /* 0x0000001d08157211 */ /* 0x000fe200018f0eff */
[----:B------:R-:W-:Y:S01]  /*26c0*/  IMAD R8, R47, R31, RZ ;  /* 0x0000001f2f087224 */ /* 0x000fe200078e02ff */
[----:B------:R-:W-:Y:S01]  /*26d0*/  LEA.HI.X.SX32 R17, R0, R29, 0x1, P6 ;  /* 0x0000001d00117211 */ /* 0x000fe200030f0eff */
[C---:B------:R-:W-:Y:S01]  /*26e0*/  IMAD R0, R31.reuse, 0x8, R2 ;  /* 0x000000081f007824 */ /* 0x040fe200078e0202 */
[----:B------:R-:W-:Y:S01]  /*26f0*/  ISETP.LT.AND P4, PT, R14, UR15, !P0 ;  /* 0x0000000f0e007c0c */ /* 0x000fe2000c781270 */
[----:B------:R2:W-:Y:S01]  /*2700*/  @P1 STG.E.U16 desc[UR8][R20.64], R9 ;  /* 0x0000000914001986 */ /* 0x0005e2000c101508 */
[C---:B------:R-:W-:Y:S01]  /*2710*/  LEA R14, P1, R2.reuse, R27, 0x1 ;  /* 0x0000001b020e7211 */ /* 0x040fe200078208ff */
[----:B-1----:R-:W-:Y:S01]  /*2720*/  IMAD R4, R31, 0x8, R0 ;  /* 0x000000081f047824 */ /* 0x002fe200078e0200 */
[----:B------:R-:W-:Y:S01]  /*2730*/  ISETP.LT.AND P3, PT, R13, UR15, !P0 ;  /* 0x0000000f0d007c0c */ /* 0x000fe2000c761270 */
[----:B------:R1:W-:Y:S01]  /*2740*/  @P2 STG.E.U16 desc[UR8][R16.64], R7 ;  /* 0x0000000710002986 */ /* 0x0003e2000c101508 */
[----:B------:R-:W-:Y:S01]  /*2750*/  LEA.HI.X.SX32 R15, R2, R29, 0x1, P1 ;  /* 0x0000001d020f7211 */ /* 0x000fe200008f0eff */
[----:B------:R-:W-:Y:S01]  /*2760*/  IMAD R6, R31, 0x8, R4 ;  /* 0x000000081f067824 */ /* 0x000fe200078e0204 */
[----:B------:R-:W-:-:S02]  /*2770*/  LEA R22, P1, R4, R27, 0x1 ;  /* 0x0000001b04167211 */ /* 0x000fc400078208ff */
[----:B0-----:R-:W-:Y:S01]  /*2780*/  LEA R18, P2, R0, R27, 0x1 ;  /* 0x0000001b00127211 */ /* 0x001fe200078408ff */
[----:B------:R-:W-:Y:S01]  /*2790*/  IMAD R2, R31, 0x8, R6 ;  /* 0x000000081f027824 */ /* 0x000fe200078e0206 */
[-C--:B------:R-:W-:Y:S01]  /*27a0*/  LEA.HI.X.SX32 R23, R4, R29.reuse, 0x1, P1 ;  /* 0x0000001d04177211 */ /* 0x080fe200008f0eff */
[----:B------:R0:W-:Y:S01]  /*27b0*/  @P5 STG.E.U16 desc[UR8][R14.64], R5 ;  /* 0x000000050e005986 */ /* 0x0001e2000c101508 */
[----:B------:R-:W-:Y:S02]  /*27c0*/  LEA.HI.X.SX32 R19, R0, R29, 0x1, P2 ;  /* 0x0000001d00137211 */ /* 0x000fe400010f0eff */
[-C--:B--2---:R-:W-:Y:S02]  /*27d0*/  LEA R20, P6, R6, R27.reuse, 0x1 ;  /* 0x0000001b06147211 */ /* 0x084fe400078c08ff */
[----:B-1----:R-:W-:Y:S01]  /*27e0*/  LEA R16, P1, R2, R27, 0x1 ;  /* 0x0000001b02107211 */ /* 0x002fe200078208ff */
[----:B------:R0:W-:Y:S01]  /*27f0*/  @P4 STG.E.U16 desc[UR8][R18.64], R3 ;  /* 0x0000000312004986 */ /* 0x0001e2000c101508 */
[----:B------:R-:W-:-:S02]  /*2800*/  ISETP.LT.AND P2, PT, R12, UR15, !P0 ;  /* 0x0000000f0c007c0c */ /* 0x000fc4000c741270 */
[-C--:B------:R-:W-:Y:S02]  /*2810*/  LEA.HI.X.SX32 R17, R2, R29.reuse, 0x1, P1 ;  /* 0x0000001d02117211 */ /* 0x080fe400008f0eff */
[----:B------:R-:W-:Y:S02]  /*2820*/  ISETP.LT.AND P1, PT, R11, UR15, !P0 ;  /* 0x0000000f0b007c0c */ /* 0x000fe4000c721270 */
[----:B------:R-:W-:Y:S02]  /*2830*/  ISETP.LT.AND P0, PT, R47, UR15, !P0 ;  /* 0x0000000f2f007c0c */ /* 0x000fe4000c701270 */
[----:B------:R-:W-:Y:S02]  /*2840*/  LEA.HI.X.SX32 R21, R6, R29, 0x1, P6 ;  /* 0x0000001d06157211 */ /* 0x000fe400030f0eff */
[----:B------:R-:W-:Y:S02]  /*2850*/  LEA R10, P6, R8, R27, 0x1 ;  /* 0x0000001b080a7211 */ /* 0x000fe400078c08ff */
[----:B------:R-:W-:-:S02]  /*2860*/  PRMT R9, R9, 0x7632, R9 ;  /* 0x0000763209097816 */ /* 0x000fc40000000009 */
[----:B------:R-:W-:Y:S02]  /*2870*/  LEA.HI.X.SX32 R11, R8, R29, 0x1, P6 ;  /* 0x0000001d080b7211 */ /* 0x000fe400030f0eff */
[----:B------:R-:W-:Y:S01]  /*2880*/  PRMT R7, R7, 0x7632, R7 ;  /* 0x0000763207077816 */ /* 0x000fe20000000007 */
[----:B------:R0:W-:Y:S01]  /*2890*/  @P3 STG.E.U16 desc[UR8][R22.64], R9 ;  /* 0x0000000916003986 */ /* 0x0001e2000c101508 */
[----:B------:R-:W-:-:S03]  /*28a0*/  PRMT R8, R5, 0x7632, R8 ;  /* 0x0000763205087816 */ /* 0x000fc60000000008 */
[----:B------:R0:W-:Y:S04]  /*28b0*/  @P2 STG.E.U16 desc[UR8][R20.64], R7 ;  /* 0x0000000714002986 */ /* 0x0001e8000c101508 */
[----:B------:R0:W-:Y:S01]  /*28c0*/  @P1 STG.E.U16 desc[UR8][R16.64], R8 ;  /* 0x0000000810001986 */ /* 0x0001e2000c101508 */
[----:B------:R-:W-:Y:S05]  /*28d0*/  @!P0 EXIT ;  /* 0x000000000000894d */ /* 0x000fea0003800000 */
[----:B0-----:R-:W-:-:S05]  /*28e0*/  PRMT R5, R3, 0x7632, R5 ;  /* 0x0000763203057816 */ /* 0x001fca0000000005 */
[----:B------:R-:W-:Y:S01]  /*28f0*/  STG.E.U16 desc[UR8][R10.64], R5 ;  /* 0x000000050a007986 */ /* 0x000fe2000c101508 */
[----:B------:R-:W-:Y:S05]  /*2900*/  EXIT ;  /* 0x000000000000794d */ /* 0x000fea0003800000 */
.L_x_3:
[----:B------:R-:W-:-:S00]  /*2910*/  BRA `(.L_x_3) ;  /* 0xfffffffc00fc7947 */ /* 0x000fc0000383ffff */
[----:B------:R-:W-:-:S00]  /*2920*/  NOP ;  /* 0x0000000000007918 */ /* 0x000fc00000000000 */
        /* <DEDUP_REMOVED lines=13> */
.L_x_4:


//--------------------- .nv.shared.matmul_kernel  --------------------------
	.section	.nv.shared.matmul_kernel,"aw",@nobits
	.sectionflags	@""
	.align	16
	.zero		1024


//--------------------- .nv.shared.reserved.0     --------------------------
	.section	.nv.shared.reserved.0,"aw",@nobits
	.weak		__nv_reservedSMEM_offset_0_alias
	.size		__nv_reservedSMEM_offset_0_alias, 0, 64
	.other		__nv_reservedSMEM_offset_0_alias,@"STO_CUDA_RESERVED_SHARED STV_DEFAULT"
__nv_reservedSMEM_offset_0_alias:
	.zero		0
	.zero		64


//--------------------- .nv.constant0.matmul_kernel --------------------------
	.section	.nv.constant0.matmul_kernel,"a",@progbits
	.sectionflags	@""
	.align	4
.nv.constant0.matmul_kernel:
	.zero		976


//--------------------- SYMBOLS --------------------------

	.type		.nv.reservedSmem.offset0,@object
	.size		.nv.reservedSmem.offset0,0x4
	.type		.nv.reservedSmem.cap,@object
	.size		.nv.reservedSmem.cap,0x4
